//
// Generated by NVIDIA NVVM Compiler
//
// Compiler Build ID: CL-36424714
// Cuda compilation tools, release 13.0, V13.0.88
// Based on NVVM 20.0.0
//

.version 9.0
.target sm_100
.address_size 64

	// .globl	warp_specialized_kernel_two_pipelines_multistream
// _ZZ49warp_specialized_kernel_two_pipelines_multistreamE13state_storage has been demoted
.extern .shared .align 16 .b8 smem[];

.visible .entry warp_specialized_kernel_two_pipelines_multistream(
	.param .u64 .ptr .align 1 warp_specialized_kernel_two_pipelines_multistream_param_0,
	.param .u64 .ptr .align 1 warp_specialized_kernel_two_pipelines_multistream_param_1,
	.param .u64 .ptr .align 1 warp_specialized_kernel_two_pipelines_multistream_param_2,
	.param .u32 warp_specialized_kernel_two_pipelines_multistream_param_3
)
{
	.reg .pred 	%p<48>;
	.reg .b16 	%rs<37>;
	.reg .b32 	%r<205>;
	.reg .b32 	%f<58>;
	.reg .b64 	%rd<165>;
	// demoted variable
	.shared .align 8 .b8 _ZZ49warp_specialized_kernel_two_pipelines_multistreamE13state_storage[40];
	ld.param.u64 	%rd18, [warp_specialized_kernel_two_pipelines_multistream_param_0];
	ld.param.u64 	%rd19, [warp_specialized_kernel_two_pipelines_multistream_param_1];
	ld.param.u64 	%rd17, [warp_specialized_kernel_two_pipelines_multistream_param_2];
	ld.param.u32 	%r66, [warp_specialized_kernel_two_pipelines_multistream_param_3];
	cvta.to.global.u64 	%rd1, %rd19;
	cvta.to.global.u64 	%rd2, %rd18;
	mov.u32 	%r1, %ntid.x;
	mov.u32 	%r67, %ntid.y;
	mul.lo.s32 	%r2, %r1, %r67;
	mov.u32 	%r3, %tid.x;
	mov.u32 	%r68, %tid.y;
	mov.u32 	%r69, %tid.z;
	mad.lo.s32 	%r70, %r69, %r67, %r68;
	mul.lo.s32 	%r71, %r70, %r1;
	or.b32  	%r72, %r71, %r3;
	setp.ne.s32 	%p1, %r72, 0;
	@%p1 bra 	$L__BB0_2;
	mov.u32 	%r82, %ntid.z;
	mul.lo.s32 	%r81, %r2, %r82;
	mov.u32 	%r75, _ZZ49warp_specialized_kernel_two_pipelines_multistreamE13state_storage;
	add.s32 	%r73, %r75, 8;
	// begin inline asm
	mbarrier.init.shared.b64 [%r73], %r81;
	// end inline asm
	// begin inline asm
	mbarrier.init.shared.b64 [%r75], %r81;
	// end inline asm
	add.s32 	%r77, %r75, 24;
	// begin inline asm
	mbarrier.init.shared.b64 [%r77], %r81;
	// end inline asm
	add.s32 	%r79, %r75, 16;
	// begin inline asm
	mbarrier.init.shared.b64 [%r79], %r81;
	// end inline asm
	cvt.u64.u32 	%rd21, %r75;
	cvta.shared.u64 	%rd22, %rd21;
	add.s64 	%rd20, %rd22, 32;
	// begin inline asm
	st.relaxed.cta.b32 [%rd20],%r81;
	// end inline asm
$L__BB0_2:
	barrier.sync 	0;
	shr.u32 	%r4, %r3, 5;
	and.b32  	%r5, %r3, 31;
	mov.u32 	%r6, %nctaid.x;
	mov.u32 	%r196, %ctaid.x;
	add.s32 	%r8, %r3, %r1;
	max.u32 	%r83, %r8, 1024;
	setp.lt.u32 	%p2, %r8, 1024;
	selp.u32 	%r84, 1, 0, %p2;
	add.s32 	%r85, %r8, %r84;
	sub.s32 	%r86, %r83, %r85;
	div.u32 	%r87, %r86, %r1;
	add.s32 	%r9, %r87, %r84;
	add.s32 	%r10, %r9, 1;
	setp.ge.s32 	%p3, %r196, %r66;
	mov.b16 	%rs13, 0;
	mov.b16 	%rs34, 5;
	mov.u16 	%rs32, %rs13;
	@%p3 bra 	$L__BB0_27;
	mul.wide.u32 	%rd3, %r196, 1024;
	mov.b32 	%r190, 0;
	// begin inline asm
	mov.u64 %rd23, %globaltimer;
	// end inline asm
$L__BB0_4:
	mov.u32 	%r92, _ZZ49warp_specialized_kernel_two_pipelines_multistreamE13state_storage;
	add.s32 	%r90, %r92, 8;
	mov.b32 	%r91, 1;
	// begin inline asm
	{
	.reg .pred p;
	mbarrier.try_wait.parity.shared.b64 p, [%r90], %r91;
	selp.b32 %r89, 1, 0, p;
	}
	// end inline asm
	setp.ne.s32 	%p4, %r89, 0;
	@%p4 bra 	$L__BB0_11;
	setp.gt.s32 	%p45, %r190, 15;
	@%p45 bra 	$L__BB0_7;
	add.s32 	%r190, %r190, 1;
	bra.uni 	$L__BB0_4;
$L__BB0_7:
	// begin inline asm
	mov.u64 %rd160, %globaltimer;
	// end inline asm
	sub.s64 	%rd5, %rd160, %rd23;
	setp.lt.s64 	%p46, %rd5, 4000000;
	@%p46 bra 	$L__BB0_9;
	mov.b32 	%r188, 1000000;
	// begin inline asm
	nanosleep.u32 %r188;
	// end inline asm
	bra.uni 	$L__BB0_4;
$L__BB0_9:
	setp.lt.s64 	%p47, %rd5, 40000;
	@%p47 bra 	$L__BB0_4;
	shr.s64 	%rd161, %rd5, 63;
	shr.u64 	%rd162, %rd161, 62;
	add.s64 	%rd163, %rd5, %rd162;
	shr.u64 	%rd164, %rd163, 2;
	cvt.u32.u64 	%r189, %rd164;
	// begin inline asm
	nanosleep.u32 %r189;
	// end inline asm
	bra.uni 	$L__BB0_4;
$L__BB0_11:
	and.b32  	%r13, %r10, 3;
	setp.eq.s32 	%p5, %r13, 0;
	shl.b32 	%r93, %r3, 2;
	mov.u32 	%r94, smem;
	add.s32 	%r14, %r94, %r93;
	shl.b32 	%r15, %r1, 2;
	add.s32 	%r16, %r14, %r15;
	mov.u32 	%r191, %r3;
	@%p5 bra 	$L__BB0_15;
	cvt.u64.u32 	%rd24, %r3;
	add.s64 	%rd25, %rd3, %rd24;
	shl.b64 	%rd26, %rd25, 2;
	add.s64 	%rd27, %rd2, %rd26;
	ld.global.nc.f32 	%f1, [%rd27];
	st.shared.f32 	[%r14], %f1;
	add.s64 	%rd28, %rd1, %rd26;
	ld.global.nc.f32 	%f2, [%rd28];
	st.shared.f32 	[%r14+8192], %f2;
	setp.eq.s32 	%p6, %r13, 1;
	mov.u32 	%r191, %r8;
	@%p6 bra 	$L__BB0_15;
	cvt.u64.u32 	%rd29, %r8;
	add.s64 	%rd30, %rd3, %rd29;
	shl.b64 	%rd31, %rd30, 2;
	add.s64 	%rd32, %rd2, %rd31;
	ld.global.nc.f32 	%f3, [%rd32];
	st.shared.f32 	[%r16], %f3;
	add.s64 	%rd33, %rd1, %rd31;
	ld.global.nc.f32 	%f4, [%rd33];
	st.shared.f32 	[%r16+8192], %f4;
	add.s32 	%r191, %r8, %r1;
	setp.eq.s32 	%p7, %r13, 2;
	@%p7 bra 	$L__BB0_15;
	cvt.u64.u32 	%rd34, %r191;
	add.s64 	%rd35, %rd3, %rd34;
	shl.b64 	%rd36, %rd35, 2;
	add.s64 	%rd37, %rd2, %rd36;
	ld.global.nc.f32 	%f5, [%rd37];
	add.s32 	%r95, %r16, %r15;
	st.shared.f32 	[%r95], %f5;
	add.s64 	%rd38, %rd1, %rd36;
	ld.global.nc.f32 	%f6, [%rd38];
	st.shared.f32 	[%r95+8192], %f6;
	add.s32 	%r191, %r191, %r1;
$L__BB0_15:
	setp.lt.u32 	%p8, %r9, 3;
	@%p8 bra 	$L__BB0_17;
$L__BB0_16:
	cvt.u64.u32 	%rd39, %r191;
	add.s64 	%rd40, %rd3, %rd39;
	shl.b64 	%rd41, %rd40, 2;
	add.s64 	%rd42, %rd2, %rd41;
	ld.global.nc.f32 	%f7, [%rd42];
	shl.b32 	%r96, %r191, 2;
	add.s32 	%r98, %r94, %r96;
	st.shared.f32 	[%r98], %f7;
	add.s64 	%rd43, %rd1, %rd41;
	ld.global.nc.f32 	%f8, [%rd43];
	st.shared.f32 	[%r98+8192], %f8;
	add.s32 	%r99, %r191, %r1;
	cvt.u64.u32 	%rd44, %r99;
	add.s64 	%rd45, %rd3, %rd44;
	shl.b64 	%rd46, %rd45, 2;
	add.s64 	%rd47, %rd2, %rd46;
	ld.global.nc.f32 	%f9, [%rd47];
	add.s32 	%r100, %r98, %r15;
	st.shared.f32 	[%r100], %f9;
	add.s64 	%rd48, %rd1, %rd46;
	ld.global.nc.f32 	%f10, [%rd48];
	st.shared.f32 	[%r100+8192], %f10;
	add.s32 	%r101, %r99, %r1;
	cvt.u64.u32 	%rd49, %r101;
	add.s64 	%rd50, %rd3, %rd49;
	shl.b64 	%rd51, %rd50, 2;
	add.s64 	%rd52, %rd2, %rd51;
	ld.global.nc.f32 	%f11, [%rd52];
	add.s32 	%r102, %r100, %r15;
	st.shared.f32 	[%r102], %f11;
	add.s64 	%rd53, %rd1, %rd51;
	ld.global.nc.f32 	%f12, [%rd53];
	st.shared.f32 	[%r102+8192], %f12;
	add.s32 	%r103, %r101, %r1;
	cvt.u64.u32 	%rd54, %r103;
	add.s64 	%rd55, %rd3, %rd54;
	shl.b64 	%rd56, %rd55, 2;
	add.s64 	%rd57, %rd2, %rd56;
	ld.global.nc.f32 	%f13, [%rd57];
	add.s32 	%r104, %r102, %r15;
	st.shared.f32 	[%r104], %f13;
	add.s64 	%rd58, %rd1, %rd56;
	ld.global.nc.f32 	%f14, [%rd58];
	st.shared.f32 	[%r104+8192], %f14;
	add.s32 	%r191, %r103, %r1;
	setp.lt.u32 	%p9, %r191, 1024;
	@%p9 bra 	$L__BB0_16;
$L__BB0_17:
	// begin inline asm
	cp.async.mbarrier.arrive.shared.b64 [%r92];
	// end inline asm
	mov.b32 	%r107, 1;
	// begin inline asm
	mbarrier.arrive.shared::cta.b64                             %rd59,  [%r92], %r107;    // 2. 
	// end inline asm
	add.s32 	%r22, %r6, %r196;
	setp.ge.s32 	%p10, %r22, %r66;
	mov.b16 	%rs32, 1;
	@%p10 bra 	$L__BB0_27;
	mul.wide.s32 	%rd6, %r22, 1024;
	mov.b32 	%r193, 0;
	// begin inline asm
	mov.u64 %rd60, %globaltimer;
	// end inline asm
$L__BB0_19:
	add.s32 	%r110, %r92, 24;
	mov.b32 	%r111, 1;
	// begin inline asm
	{
	.reg .pred p;
	mbarrier.try_wait.parity.shared.b64 p, [%r110], %r111;
	selp.b32 %r109, 1, 0, p;
	}
	// end inline asm
	setp.eq.s32 	%p11, %r109, 0;
	@%p11 bra 	$L__BB0_33;
	setp.eq.s32 	%p12, %r13, 0;
	mov.u32 	%r194, %r3;
	@%p12 bra 	$L__BB0_24;
	cvt.u64.u32 	%rd61, %r3;
	add.s64 	%rd62, %rd6, %rd61;
	shl.b64 	%rd63, %rd62, 2;
	add.s64 	%rd64, %rd2, %rd63;
	ld.global.nc.f32 	%f15, [%rd64];
	st.shared.f32 	[%r14+4096], %f15;
	add.s64 	%rd65, %rd1, %rd63;
	ld.global.nc.f32 	%f16, [%rd65];
	st.shared.f32 	[%r14+12288], %f16;
	setp.eq.s32 	%p13, %r13, 1;
	mov.u32 	%r194, %r8;
	@%p13 bra 	$L__BB0_24;
	cvt.u64.u32 	%rd66, %r8;
	add.s64 	%rd67, %rd6, %rd66;
	shl.b64 	%rd68, %rd67, 2;
	add.s64 	%rd69, %rd2, %rd68;
	ld.global.nc.f32 	%f17, [%rd69];
	st.shared.f32 	[%r16+4096], %f17;
	add.s64 	%rd70, %rd1, %rd68;
	ld.global.nc.f32 	%f18, [%rd70];
	st.shared.f32 	[%r16+12288], %f18;
	add.s32 	%r194, %r8, %r1;
	setp.eq.s32 	%p14, %r13, 2;
	@%p14 bra 	$L__BB0_24;
	cvt.u64.u32 	%rd71, %r194;
	add.s64 	%rd72, %rd6, %rd71;
	shl.b64 	%rd73, %rd72, 2;
	add.s64 	%rd74, %rd2, %rd73;
	ld.global.nc.f32 	%f19, [%rd74];
	add.s32 	%r113, %r16, %r15;
	st.shared.f32 	[%r113+4096], %f19;
	add.s64 	%rd75, %rd1, %rd73;
	ld.global.nc.f32 	%f20, [%rd75];
	st.shared.f32 	[%r113+12288], %f20;
	add.s32 	%r194, %r194, %r1;
$L__BB0_24:
	setp.lt.u32 	%p15, %r9, 3;
	@%p15 bra 	$L__BB0_26;
$L__BB0_25:
	cvt.u64.u32 	%rd76, %r194;
	add.s64 	%rd77, %rd6, %rd76;
	shl.b64 	%rd78, %rd77, 2;
	add.s64 	%rd79, %rd2, %rd78;
	ld.global.nc.f32 	%f21, [%rd79];
	shl.b32 	%r114, %r194, 2;
	add.s32 	%r116, %r94, %r114;
	st.shared.f32 	[%r116+4096], %f21;
	add.s64 	%rd80, %rd1, %rd78;
	ld.global.nc.f32 	%f22, [%rd80];
	st.shared.f32 	[%r116+12288], %f22;
	add.s32 	%r117, %r194, %r1;
	cvt.u64.u32 	%rd81, %r117;
	add.s64 	%rd82, %rd6, %rd81;
	shl.b64 	%rd83, %rd82, 2;
	add.s64 	%rd84, %rd2, %rd83;
	ld.global.nc.f32 	%f23, [%rd84];
	add.s32 	%r118, %r116, %r15;
	st.shared.f32 	[%r118+4096], %f23;
	add.s64 	%rd85, %rd1, %rd83;
	ld.global.nc.f32 	%f24, [%rd85];
	st.shared.f32 	[%r118+12288], %f24;
	add.s32 	%r119, %r117, %r1;
	cvt.u64.u32 	%rd86, %r119;
	add.s64 	%rd87, %rd6, %rd86;
	shl.b64 	%rd88, %rd87, 2;
	add.s64 	%rd89, %rd2, %rd88;
	ld.global.nc.f32 	%f25, [%rd89];
	add.s32 	%r120, %r118, %r15;
	st.shared.f32 	[%r120+4096], %f25;
	add.s64 	%rd90, %rd1, %rd88;
	ld.global.nc.f32 	%f26, [%rd90];
	st.shared.f32 	[%r120+12288], %f26;
	add.s32 	%r121, %r119, %r1;
	cvt.u64.u32 	%rd91, %r121;
	add.s64 	%rd92, %rd6, %rd91;
	shl.b64 	%rd93, %rd92, 2;
	add.s64 	%rd94, %rd2, %rd93;
	ld.global.nc.f32 	%f27, [%rd94];
	add.s32 	%r122, %r120, %r15;
	st.shared.f32 	[%r122+4096], %f27;
	add.s64 	%rd95, %rd1, %rd93;
	ld.global.nc.f32 	%f28, [%rd95];
	st.shared.f32 	[%r122+12288], %f28;
	add.s32 	%r194, %r121, %r1;
	setp.lt.u32 	%p16, %r194, 1024;
	@%p16 bra 	$L__BB0_25;
$L__BB0_26:
	add.s32 	%r124, %r92, 16;
	// begin inline asm
	cp.async.mbarrier.arrive.shared.b64 [%r124];
	// end inline asm
	mov.b32 	%r125, 1;
	// begin inline asm
	mbarrier.arrive.shared::cta.b64                             %rd96,  [%r124], %r125;    // 2. 
	// end inline asm
	mov.b16 	%rs34, 4;
	mov.u16 	%rs32, %rs13;
$L__BB0_27:
	setp.ge.s32 	%p17, %r196, %r66;
	barrier.sync 	0;
	@%p17 bra 	$L__BB0_67;
	add.s32 	%r30, %r3, -32;
	shl.b32 	%r31, %r6, 1;
	and.b32  	%r32, %r10, 3;
	add.s32 	%r33, %r8, %r1;
	cvt.u64.u32 	%rd9, %r33;
	add.s32 	%r34, %r33, %r1;
	shl.b32 	%r128, %r4, 5;
	or.b32  	%r35, %r128, %r5;
	shl.b32 	%r129, %r4, 7;
	shl.b32 	%r130, %r5, 2;
	or.b32  	%r131, %r129, %r130;
	mov.u32 	%r132, smem;
	add.s32 	%r133, %r131, %r132;
	add.s32 	%r36, %r133, 16256;
	cvta.to.global.u64 	%rd10, %rd17;
	mov.b16 	%rs33, 0;
	mov.b32 	%r197, 0;
$L__BB0_29:
	shl.b32 	%r135, %r197, 12;
	and.b32  	%r39, %r135, 4096;
	and.b16  	%rs19, %rs33, 255;
	mul.wide.u16 	%r136, %rs19, 16;
	shr.u16 	%rs20, %rs34, 1;
	and.b16  	%rs21, %rs20, 1;
	// begin inline asm
	mov.u64 %rd97, %globaltimer;
	// end inline asm
	mov.u32 	%r137, _ZZ49warp_specialized_kernel_two_pipelines_multistreamE13state_storage;
	add.s32 	%r40, %r137, %r136;
	cvt.u32.u16 	%r41, %rs21;
	mov.b32 	%r198, 0;
$L__BB0_30:
	// begin inline asm
	{
	.reg .pred p;
	mbarrier.try_wait.parity.shared.b64 p, [%r40], %r41;
	selp.b32 %r138, 1, 0, p;
	}
	// end inline asm
	setp.ne.s32 	%p18, %r138, 0;
	@%p18 bra 	$L__BB0_43;
	setp.gt.s32 	%p39, %r198, 15;
	@%p39 bra 	$L__BB0_39;
	add.s32 	%r198, %r198, 1;
	bra.uni 	$L__BB0_30;
$L__BB0_33:
	setp.lt.s32 	%p42, %r193, 16;
	@%p42 bra 	$L__BB0_38;
	// begin inline asm
	mov.u64 %rd155, %globaltimer;
	// end inline asm
	sub.s64 	%rd8, %rd155, %rd60;
	setp.lt.s64 	%p43, %rd8, 4000000;
	@%p43 bra 	$L__BB0_36;
	mov.b32 	%r186, 1000000;
	// begin inline asm
	nanosleep.u32 %r186;
	// end inline asm
	bra.uni 	$L__BB0_19;
$L__BB0_36:
	setp.lt.s64 	%p44, %rd8, 40000;
	@%p44 bra 	$L__BB0_19;
	shr.s64 	%rd156, %rd8, 63;
	shr.u64 	%rd157, %rd156, 62;
	add.s64 	%rd158, %rd8, %rd157;
	shr.u64 	%rd159, %rd158, 2;
	cvt.u32.u64 	%r187, %rd159;
	// begin inline asm
	nanosleep.u32 %r187;
	// end inline asm
	bra.uni 	$L__BB0_19;
$L__BB0_38:
	add.s32 	%r193, %r193, 1;
	bra.uni 	$L__BB0_19;
$L__BB0_39:
	// begin inline asm
	mov.u64 %rd150, %globaltimer;
	// end inline asm
	sub.s64 	%rd12, %rd150, %rd97;
	setp.lt.s64 	%p40, %rd12, 4000000;
	@%p40 bra 	$L__BB0_41;
	mov.b32 	%r184, 1000000;
	// begin inline asm
	nanosleep.u32 %r184;
	// end inline asm
	bra.uni 	$L__BB0_30;
$L__BB0_41:
	setp.lt.s64 	%p41, %rd12, 40000;
	@%p41 bra 	$L__BB0_30;
	shr.s64 	%rd151, %rd12, 63;
	shr.u64 	%rd152, %rd151, 62;
	add.s64 	%rd153, %rd12, %rd152;
	shr.u64 	%rd154, %rd153, 2;
	cvt.u32.u64 	%r185, %rd154;
	// begin inline asm
	nanosleep.u32 %r185;
	// end inline asm
	bra.uni 	$L__BB0_30;
$L__BB0_43:
	setp.gt.u32 	%p19, %r30, 127;
	barrier.sync 	0;
	@%p19 bra 	$L__BB0_46;
	add.s32 	%r199, %r36, %r39;
	mov.u32 	%r200, %r35;
$L__BB0_45:
	ld.shared.f32 	%f29, [%r199+-16384];
	ld.shared.f32 	%f30, [%r199+-8192];
	add.f32 	%f31, %f29, %f30;
	add.f32 	%f32, %f31, 0f00000000;
	add.f32 	%f33, %f32, 0f00000000;
	add.f32 	%f34, %f33, 0f00000000;
	add.f32 	%f35, %f34, 0f00000000;
	add.f32 	%f36, %f35, 0f00000000;
	add.f32 	%f37, %f36, 0f00000000;
	add.f32 	%f38, %f37, 0f00000000;
	add.f32 	%f39, %f38, 0f00000000;
	st.shared.f32 	[%r199], %f39;
	add.s32 	%r47, %r200, 128;
	add.s32 	%r141, %r200, -32;
	add.s32 	%r199, %r199, 512;
	setp.lt.s32 	%p20, %r141, 896;
	mov.u32 	%r200, %r47;
	@%p20 bra 	$L__BB0_45;
$L__BB0_46:
	mov.u32 	%r142, smem;
	add.s32 	%r49, %r142, %r39;
	setp.ne.s32 	%p21, %r4, 5;
	barrier.sync 	0;
	@%p21 bra 	$L__BB0_49;
	mul.wide.u32 	%rd13, %r196, 1024;
	mov.u32 	%r201, %r5;
$L__BB0_48:
	shl.b32 	%r143, %r201, 2;
	add.s32 	%r144, %r49, %r143;
	ld.shared.f32 	%f40, [%r144+16384];
	cvt.u64.u32 	%rd98, %r201;
	add.s64 	%rd99, %rd13, %rd98;
	shl.b64 	%rd100, %rd99, 2;
	add.s64 	%rd101, %rd10, %rd100;
	st.global.f32 	[%rd101], %f40;
	ld.shared.f32 	%f41, [%r144+16512];
	st.global.f32 	[%rd101+128], %f41;
	ld.shared.f32 	%f42, [%r144+16640];
	st.global.f32 	[%rd101+256], %f42;
	ld.shared.f32 	%f43, [%r144+16768];
	st.global.f32 	[%rd101+384], %f43;
	add.s32 	%r51, %r201, 128;
	setp.lt.u32 	%p22, %r201, 896;
	mov.u32 	%r201, %r51;
	@%p22 bra 	$L__BB0_48;
$L__BB0_49:
	barrier.sync 	0;
	add.s32 	%r145, %r40, 8;
	mov.b32 	%r146, 1;
	// begin inline asm
	mbarrier.arrive.shared::cta.b64                             %rd102,  [%r145], %r146;    // 2. 
	// end inline asm
	add.s16 	%rs22, %rs33, 1;
	and.b16  	%rs23, %rs22, 255;
	setp.eq.s16 	%p23, %rs23, 2;
	xor.b16  	%rs24, %rs34, 2;
	selp.b16 	%rs34, %rs24, %rs34, %p23;
	selp.b16 	%rs33, 0, %rs22, %p23;
	barrier.sync 	0;
	add.s32 	%r52, %r196, %r31;
	setp.ge.s32 	%p24, %r52, %r66;
	@%p24 bra 	$L__BB0_65;
	mul.wide.u32 	%rd14, %r52, 1024;
	and.b16  	%rs25, %rs32, 255;
	mul.wide.u16 	%r148, %rs25, 16;
	cvt.u32.u16 	%r149, %rs34;
	// begin inline asm
	mov.u64 %rd103, %globaltimer;
	// end inline asm
	mov.u32 	%r150, _ZZ49warp_specialized_kernel_two_pipelines_multistreamE13state_storage;
	add.s32 	%r151, %r150, %r148;
	add.s32 	%r53, %r151, 8;
	and.b32  	%r54, %r149, 1;
	mov.b32 	%r202, 0;
$L__BB0_51:
	// begin inline asm
	{
	.reg .pred p;
	mbarrier.try_wait.parity.shared.b64 p, [%r53], %r54;
	selp.b32 %r152, 1, 0, p;
	}
	// end inline asm
	setp.ne.s32 	%p25, %r152, 0;
	@%p25 bra 	$L__BB0_58;
	setp.gt.s32 	%p36, %r202, 15;
	@%p36 bra 	$L__BB0_54;
	add.s32 	%r202, %r202, 1;
	bra.uni 	$L__BB0_51;
$L__BB0_54:
	// begin inline asm
	mov.u64 %rd145, %globaltimer;
	// end inline asm
	sub.s64 	%rd16, %rd145, %rd103;
	setp.lt.s64 	%p37, %rd16, 4000000;
	@%p37 bra 	$L__BB0_56;
	mov.b32 	%r182, 1000000;
	// begin inline asm
	nanosleep.u32 %r182;
	// end inline asm
	bra.uni 	$L__BB0_51;
$L__BB0_56:
	setp.lt.s64 	%p38, %rd16, 40000;
	@%p38 bra 	$L__BB0_51;
	shr.s64 	%rd146, %rd16, 63;
	shr.u64 	%rd147, %rd146, 62;
	add.s64 	%rd148, %rd16, %rd147;
	shr.u64 	%rd149, %rd148, 2;
	cvt.u32.u64 	%r183, %rd149;
	// begin inline asm
	nanosleep.u32 %r183;
	// end inline asm
	bra.uni 	$L__BB0_51;
$L__BB0_58:
	setp.eq.s32 	%p26, %r32, 0;
	mov.u32 	%r203, %r3;
	@%p26 bra 	$L__BB0_62;
	setp.eq.s32 	%p27, %r32, 1;
	cvt.u64.u32 	%rd104, %r3;
	add.s64 	%rd105, %rd14, %rd104;
	shl.b64 	%rd106, %rd105, 2;
	add.s64 	%rd107, %rd2, %rd106;
	ld.global.nc.f32 	%f44, [%rd107];
	shl.b32 	%r155, %r3, 2;
	add.s32 	%r57, %r49, %r155;
	st.shared.f32 	[%r57], %f44;
	add.s64 	%rd108, %rd1, %rd106;
	ld.global.nc.f32 	%f45, [%rd108];
	st.shared.f32 	[%r57+8192], %f45;
	mov.u32 	%r203, %r8;
	@%p27 bra 	$L__BB0_62;
	setp.eq.s32 	%p28, %r32, 2;
	cvt.u64.u32 	%rd109, %r8;
	add.s64 	%rd110, %rd14, %rd109;
	shl.b64 	%rd111, %rd110, 2;
	add.s64 	%rd112, %rd2, %rd111;
	ld.global.nc.f32 	%f46, [%rd112];
	shl.b32 	%r58, %r1, 2;
	add.s32 	%r59, %r57, %r58;
	st.shared.f32 	[%r59], %f46;
	add.s64 	%rd113, %rd1, %rd111;
	ld.global.nc.f32 	%f47, [%rd113];
	st.shared.f32 	[%r59+8192], %f47;
	mov.u32 	%r203, %r33;
	@%p28 bra 	$L__BB0_62;
	add.s64 	%rd114, %rd14, %rd9;
	shl.b64 	%rd115, %rd114, 2;
	add.s64 	%rd116, %rd2, %rd115;
	ld.global.nc.f32 	%f48, [%rd116];
	add.s32 	%r156, %r59, %r58;
	st.shared.f32 	[%r156], %f48;
	add.s64 	%rd117, %rd1, %rd115;
	ld.global.nc.f32 	%f49, [%rd117];
	st.shared.f32 	[%r156+8192], %f49;
	mov.u32 	%r203, %r34;
$L__BB0_62:
	setp.lt.u32 	%p29, %r9, 3;
	@%p29 bra 	$L__BB0_64;
$L__BB0_63:
	cvt.u64.u32 	%rd118, %r203;
	add.s64 	%rd119, %rd14, %rd118;
	shl.b64 	%rd120, %rd119, 2;
	add.s64 	%rd121, %rd2, %rd120;
	ld.global.nc.f32 	%f50, [%rd121];
	shl.b32 	%r157, %r203, 2;
	add.s32 	%r158, %r49, %r157;
	st.shared.f32 	[%r158], %f50;
	add.s64 	%rd122, %rd1, %rd120;
	ld.global.nc.f32 	%f51, [%rd122];
	st.shared.f32 	[%r158+8192], %f51;
	add.s32 	%r159, %r203, %r1;
	cvt.u64.u32 	%rd123, %r159;
	add.s64 	%rd124, %rd14, %rd123;
	shl.b64 	%rd125, %rd124, 2;
	add.s64 	%rd126, %rd2, %rd125;
	ld.global.nc.f32 	%f52, [%rd126];
	shl.b32 	%r160, %r1, 2;
	add.s32 	%r161, %r158, %r160;
	st.shared.f32 	[%r161], %f52;
	add.s64 	%rd127, %rd1, %rd125;
	ld.global.nc.f32 	%f53, [%rd127];
	st.shared.f32 	[%r161+8192], %f53;
	add.s32 	%r162, %r159, %r1;
	cvt.u64.u32 	%rd128, %r162;
	add.s64 	%rd129, %rd14, %rd128;
	shl.b64 	%rd130, %rd129, 2;
	add.s64 	%rd131, %rd2, %rd130;
	ld.global.nc.f32 	%f54, [%rd131];
	add.s32 	%r163, %r161, %r160;
	st.shared.f32 	[%r163], %f54;
	add.s64 	%rd132, %rd1, %rd130;
	ld.global.nc.f32 	%f55, [%rd132];
	st.shared.f32 	[%r163+8192], %f55;
	add.s32 	%r164, %r162, %r1;
	cvt.u64.u32 	%rd133, %r164;
	add.s64 	%rd134, %rd14, %rd133;
	shl.b64 	%rd135, %rd134, 2;
	add.s64 	%rd136, %rd2, %rd135;
	ld.global.nc.f32 	%f56, [%rd136];
	add.s32 	%r165, %r163, %r160;
	st.shared.f32 	[%r165], %f56;
	add.s64 	%rd137, %rd1, %rd135;
	ld.global.nc.f32 	%f57, [%rd137];
	st.shared.f32 	[%r165+8192], %f57;
	add.s32 	%r203, %r164, %r1;
	setp.lt.u32 	%p30, %r203, 1024;
	@%p30 bra 	$L__BB0_63;
$L__BB0_64:
	add.s32 	%r167, %r53, -8;
	// begin inline asm
	cp.async.mbarrier.arrive.shared.b64 [%r167];
	// end inline asm
	mov.b32 	%r168, 1;
	// begin inline asm
	mbarrier.arrive.shared::cta.b64                             %rd138,  [%r167], %r168;    // 2. 
	// end inline asm
	add.s16 	%rs26, %rs32, 1;
	and.b16  	%rs27, %rs26, 255;
	setp.eq.s16 	%p31, %rs27, 2;
	selp.u16 	%rs28, 1, 0, %p31;
	xor.b16  	%rs34, %rs34, %rs28;
	selp.b16 	%rs32, 0, %rs26, %p31;
$L__BB0_65:
	barrier.sync 	0;
	sub.s32 	%r196, %r52, %r6;
	add.s32 	%r197, %r197, 1;
	setp.lt.s32 	%p32, %r196, %r66;
	@%p32 bra 	$L__BB0_29;
	and.b16  	%rs29, %rs34, 4;
	setp.eq.s16 	%p33, %rs29, 0;
	@%p33 bra 	$L__BB0_70;
$L__BB0_67:
	// begin inline asm
	activemask.b32 %r169;
	// end inline asm
	mov.u32 	%r171, _ZZ49warp_specialized_kernel_two_pipelines_multistreamE13state_storage;
	cvt.u64.u32 	%rd139, %r171;
	cvta.shared.u64 	%rd140, %rd139;
	add.s64 	%rd141, %rd140, 32;
	match.any.sync.b64 	%r65, %rd141, %r169;
	brev.b32 	%r172, %r65;
	bfind.shiftamt.u32 	%r173, %r172;
	// begin inline asm
	mov.u32 %r170, %laneid;
	// end inline asm
	setp.ne.s32 	%p34, %r170, %r173;
	@%p34 bra 	$L__BB0_70;
	popc.b32 	%r176, %r65;
	neg.s32 	%r175, %r176;
	// begin inline asm
	fence.sc.cta;
	// end inline asm
	cvta.shared.u64 	%rd144, %rd139;
	add.s64 	%rd142, %rd144, 32;
	// begin inline asm
	atom.add.acquire.cta.u32 %r174,[%rd142],%r175;
	// end inline asm
	setp.ne.s32 	%p35, %r174, %r176;
	@%p35 bra 	$L__BB0_70;
	// begin inline asm
	mbarrier.inval.shared.b64 [%r171];
	// end inline asm
	add.s32 	%r179, %r171, 8;
	// begin inline asm
	mbarrier.inval.shared.b64 [%r179];
	// end inline asm
	add.s32 	%r180, %r171, 16;
	// begin inline asm
	mbarrier.inval.shared.b64 [%r180];
	// end inline asm
	add.s32 	%r181, %r171, 24;
	// begin inline asm
	mbarrier.inval.shared.b64 [%r181];
	// end inline asm
$L__BB0_70:
	ret;

}


// ===== COMPILED SASS (sm_100) =====

	.target	sm_100

	.elftype	@"ET_EXEC"


//--------------------- .note.nv.tkinfo           --------------------------
	.section	.note.nv.tkinfo,"",@"SHT_NOTE"
	.sectionflags	@"SHF_NOTE_NV_TKINFO"
	.tkinfo
        /*0018*/ 	.word	0x00000002
        /*0030*/ 	.string	""
        /*0030*/ 	.string	"ptxas"
        /*0030*/ 	.string	"Cuda compilation tools, release 13.0, V13.0.88"
        /*0030*/ 	.string	"Build cuda_13.0.r13.0/compiler.36424714_0"
        /*0030*/ 	.string	"-arch sm_100 -m 64 "



//--------------------- .note.nv.cuinfo           --------------------------
	.section	.note.nv.cuinfo,"",@"SHT_NOTE"
	.sectionflags	@"SHF_NOTE_NV_CUINFO"
        /*0018*/ 	.short	0x0002
        /*001a*/ 	.short	0x0064
        /*001c*/ 	.short	0x0082
	.zero		2


//--------------------- .nv.info                  --------------------------
	.section	.nv.info,"",@"SHT_CUDA_INFO"
	.align	4


	//----- nvinfo : EIATTR_REGCOUNT
	.align		4
        /*0000*/ 	.byte	0x04, 0x2f
        /*0002*/ 	.short	(.L_1 - .L_0)
	.align		4
.L_0:
        /*0004*/ 	.word	index@(warp_specialized_kernel_two_pipelines_multistream)
        /*0008*/ 	.word	0x00000028


	//----- nvinfo : EIATTR_FRAME_SIZE
	.align		4
.L_1:
        /*000c*/ 	.byte	0x04, 0x11
        /*000e*/ 	.short	(.L_3 - .L_2)
	.align		4
.L_2:
        /*0010*/ 	.word	index@(warp_specialized_kernel_two_pipelines_multistream)
        /*0014*/ 	.word	0x00000000


	//----- nvinfo : EIATTR_MIN_STACK_SIZE
	.align		4
.L_3:
        /*0018*/ 	.byte	0x04, 0x12
        /*001a*/ 	.short	(.L_5 - .L_4)
	.align		4
.L_4:
        /*001c*/ 	.word	index@(warp_specialized_kernel_two_pipelines_multistream)
        /*0020*/ 	.word	0x00000000
.L_5:


//--------------------- .nv.compat                --------------------------
	.section	.nv.compat,"",@"SHT_CUDA_COMPAT_INFO"
	.align	4
        /*0000*/ 	.byte	0x02, 0x09, 0x00, 0x00, 0x02, 0x02, 0x01, 0x00, 0x02, 0x05, 0x05, 0x00, 0x03, 0x07, 0x01, 0x01
        /*0010*/ 	.byte	0x02, 0x03, 0x00, 0x00, 0x02, 0x06, 0x01, 0x00, 0x04, 0x0b, 0x08, 0x00, 0x09, 0x00, 0x00, 0x00
        /*0020*/ 	.byte	0x00, 0x00, 0x00, 0x00


//--------------------- .nv.info.warp_specialized_kernel_two_pipelines_multistream --------------------------
	.section	.nv.info.warp_specialized_kernel_two_pipelines_multistream,"",@"SHT_CUDA_INFO"
	.sectionflags	@""
	.align	4


	//----- nvinfo : EIATTR_CUDA_API_VERSION
	.align		4
        /*0000*/ 	.byte	0x04, 0x37
        /*0002*/ 	.short	(.L_7 - .L_6)
.L_6:
        /*0004*/ 	.word	0x00000082


	//----- nvinfo : EIATTR_KPARAM_INFO
	.align		4
.L_7:
        /*0008*/ 	.byte	0x04, 0x17
        /*000a*/ 	.short	(.L_9 - .L_8)
.L_8:
        /*000c*/ 	.word	0x00000000
        /*0010*/ 	.short	0x0003
        /*0012*/ 	.short	0x0018
        /*0014*/ 	.byte	0x00, 0xf0, 0x11, 0x00


	//----- nvinfo : EIATTR_KPARAM_INFO
	.align		4
.L_9:
        /*0018*/ 	.byte	0x04, 0x17
        /*001a*/ 	.short	(.L_11 - .L_10)
.L_10:
        /*001c*/ 	.word	0x00000000
        /*0020*/ 	.short	0x0002
        /*0022*/ 	.short	0x0010
        /*0024*/ 	.byte	0x00, 0xf5, 0x21, 0x00


	//----- nvinfo : EIATTR_KPARAM_INFO
	.align		4
.L_11:
        /*0028*/ 	.byte	0x04, 0x17
        /*002a*/ 	.short	(.L_13 - .L_12)
.L_12:
        /*002c*/ 	.word	0x00000000
        /*0030*/ 	.short	0x0001
        /*0032*/ 	.short	0x0008
        /*0034*/ 	.byte	0x00, 0xf5, 0x21, 0x00


	//----- nvinfo : EIATTR_KPARAM_INFO
	.align		4
.L_13:
        /*0038*/ 	.byte	0x04, 0x17
        /*003a*/ 	.short	(.L_15 - .L_14)
.L_14:
        /*003c*/ 	.word	0x00000000
        /*0040*/ 	.short	0x0000
        /*0042*/ 	.short	0x0000
        /*0044*/ 	.byte	0x00, 0xf5, 0x21, 0x00


	//----- nvinfo : EIATTR_SPARSE_MMA_MASK
	.align		4
.L_15:
        /*0048*/ 	.byte	0x03, 0x50
        /*004a*/ 	.short	0x0000


	//----- nvinfo : EIATTR_MAXREG_COUNT
	.align		4
        /*004c*/ 	.byte	0x03, 0x1b
        /*004e*/ 	.short	0x00ff


	//----- nvinfo : EIATTR_NUM_BARRIERS
	.align		4
        /*0050*/ 	.byte	0x02, 0x4c
        /*0052*/ 	.byte	0x01
	.zero		1


	//----- nvinfo : EIATTR_MERCURY_ISA_VERSION
	.align		4
        /*0054*/ 	.byte	0x03, 0x5f
        /*0056*/ 	.short	0x0101


	//----- nvinfo : EIATTR_COOP_GROUP_MASK_REGIDS
	.align		4
        /*0058*/ 	.byte	0x04, 0x29
        /*005a*/ 	.short	(.L_17 - .L_16)


	//   ....[0]....
.L_16:
        /*005c*/ 	.word	0xffffffff


	//   ....[1]....
        /*0060*/ 	.word	0xffffffff


	//   ....[2]....
        /*0064*/ 	.word	0xffffffff


	//   ....[3]....
        /*0068*/ 	.word	0xffffffff


	//   ....[4]....
        /*006c*/ 	.word	0xffffffff


	//   ....[5]....
        /*0070*/ 	.word	0xffffffff


	//   ....[6]....
        /*0074*/ 	.word	0xffffffff


	//   ....[7]....
        /*0078*/ 	.word	0x05000007


	//----- nvinfo : EIATTR_COOP_GROUP_INSTR_OFFSETS
	.align		4
.L_17:
        /*007c*/ 	.byte	0x04, 0x28
        /*007e*/ 	.short	(.L_19 - .L_18)


	//   ....[0]....
.L_18:
        /*0080*/ 	.word	0x00000370


	//   ....[1]....
        /*0084*/ 	.word	0x00001830


	//   ....[2]....
        /*0088*/ 	.word	0x00001bc0


	//   ....[3]....
        /*008c*/ 	.word	0x00001d50


	//   ....[4]....
        /*0090*/ 	.word	0x00001f30


	//   ....[5]....
        /*0094*/ 	.word	0x00001f70


	//   ....[6]....
        /*0098*/ 	.word	0x000029f0


	//   ....[7]....
        /*009c*/ 	.word	0x00002ae0


	//----- nvinfo : EIATTR_VRC_CTA_INIT_COUNT
	.align		4
.L_19:
        /*00a0*/ 	.byte	0x02, 0x4a
	.zero		1
	.zero		1


	//----- nvinfo : EIATTR_MBARRIER_INSTR_OFFSETS
	.align		4
        /*00a4*/ 	.byte	0x04, 0x39
        /*00a6*/ 	.short	(.L_21 - .L_20)


	//   ....[0]....
.L_20:
        /*00a8*/ 	.word	0x000002f0
        /*00ac*/ 	.word	0x000000ff
        /*00b0*/ 	.word	0x00000008
        /*00b4*/ 	.short	0x0100
        /*00b6*/ 	.byte	0x08
	.zero		1


	//   ....[1]....
        /*00b8*/ 	.word	0x00000300
        /*00bc*/ 	.word	0x000000ff
        /*00c0*/ 	.word	0x00000000
        /*00c4*/ 	.short	0x0100
        /*00c6*/ 	.byte	0x08
	.zero		1


	//   ....[2]....
        /*00c8*/ 	.word	0x00000310
        /*00cc*/ 	.word	0x000000ff
        /*00d0*/ 	.word	0x00000018
        /*00d4*/ 	.short	0x0100
        /*00d6*/ 	.byte	0x08
	.zero		1


	//   ....[3]....
        /*00d8*/ 	.word	0x00000320
        /*00dc*/ 	.word	0x000000ff
        /*00e0*/ 	.word	0x00000010
        /*00e4*/ 	.short	0x0100
        /*00e6*/ 	.byte	0x08
	.zero		1


	//   ....[4]....
        /*00e8*/ 	.word	0x000004c0
        /*00ec*/ 	.word	0x000000ff
        /*00f0*/ 	.word	0x00000008
        /*00f4*/ 	.short	0x010a
        /*00f6*/ 	.byte	0x05
	.zero		1


	//   ....[5]....
        /*00f8*/ 	.word	0x00000660
        /*00fc*/ 	.word	0x000000ff
        /*0100*/ 	.word	0x00000008
        /*0104*/ 	.short	0x010a
        /*0106*/ 	.byte	0x05
	.zero		1


	//   ....[6]....
        /*0108*/ 	.word	0x00000e00
        /*010c*/ 	.word	0x000000ff
        /*0110*/ 	.word	0x00000000
        /*0114*/ 	.short	0x0107
        /*0116*/ 	.byte	0x05
	.zero		1


	//   ....[7]....
        /*0118*/ 	.word	0x00000e60
        /*011c*/ 	.word	0x000000ff
        /*0120*/ 	.word	0x00000000
        /*0124*/ 	.short	0x0101
        /*0126*/ 	.byte	0x05
	.zero		1


	//   ....[8]....
        /*0128*/ 	.word	0x00000eb0
        /*012c*/ 	.word	0x000000ff
        /*0130*/ 	.word	0x00000018
        /*0134*/ 	.short	0x010a
        /*0136*/ 	.byte	0x05
	.zero		1


	//   ....[9]....
        /*0138*/ 	.word	0x00001040
        /*013c*/ 	.word	0x000000ff
        /*0140*/ 	.word	0x00000018
        /*0144*/ 	.short	0x010a
        /*0146*/ 	.byte	0x05
	.zero		1


	//   ....[10]....
        /*0148*/ 	.word	0x000017b0
        /*014c*/ 	.word	0x000000ff
        /*0150*/ 	.word	0x00000010
        /*0154*/ 	.short	0x0107
        /*0156*/ 	.byte	0x05
	.zero		1


	//   ....[11]....
        /*0158*/ 	.word	0x000017f0
        /*015c*/ 	.word	0x000000ff
        /*0160*/ 	.word	0x00000010
        /*0164*/ 	.short	0x0101
        /*0166*/ 	.byte	0x05
	.zero		1


	//   ....[12]....
        /*0168*/ 	.word	0x00001a00
        /*016c*/ 	.word	0x00000016
        /*0170*/ 	.word	0x00000000
        /*0174*/ 	.short	0x010a
        /*0176*/ 	.byte	0xff
	.zero		1


	//   ....[13]....
        /*0178*/ 	.word	0x00001b80
        /*017c*/ 	.word	0x00000016
        /*0180*/ 	.word	0x00000000
        /*0184*/ 	.short	0x010a
        /*0186*/ 	.byte	0xff
	.zero		1


	//   ....[14]....
        /*0188*/ 	.word	0x00001f40
        /*018c*/ 	.word	0x00000016
        /*0190*/ 	.word	0x00000008
        /*0194*/ 	.short	0x0101
        /*0196*/ 	.byte	0xff
	.zero		1


	//   ....[15]....
        /*0198*/ 	.word	0x00002010
        /*019c*/ 	.word	0x000000ff
        /*01a0*/ 	.word	0x00000008
        /*01a4*/ 	.short	0x010a
        /*01a6*/ 	.byte	0x07
	.zero		1


	//   ....[16]....
        /*01a8*/ 	.word	0x00002190
        /*01ac*/ 	.word	0x000000ff
        /*01b0*/ 	.word	0x00000008
        /*01b4*/ 	.short	0x010a
        /*01b6*/ 	.byte	0x07
	.zero		1


	//   ....[17]....
        /*01b8*/ 	.word	0x00002910
        /*01bc*/ 	.word	0x000000ff
        /*01c0*/ 	.word	0x00000000
        /*01c4*/ 	.short	0x0107
        /*01c6*/ 	.byte	0x07
	.zero		1


	//   ....[18]....
        /*01c8*/ 	.word	0x00002960
        /*01cc*/ 	.word	0x000000ff
        /*01d0*/ 	.word	0x00000000
        /*01d4*/ 	.short	0x0101
        /*01d6*/ 	.byte	0x07
	.zero		1


	//   ....[19]....
        /*01d8*/ 	.word	0x00002ba0
        /*01dc*/ 	.word	0x00000006
        /*01e0*/ 	.word	0x00000000
        /*01e4*/ 	.short	0x0108
        /*01e6*/ 	.byte	0xff
	.zero		1


	//   ....[20]....
        /*01e8*/ 	.word	0x00002bb0
        /*01ec*/ 	.word	0x00000006
        /*01f0*/ 	.word	0x00000008
        /*01f4*/ 	.short	0x0108
        /*01f6*/ 	.byte	0xff
	.zero		1


	//   ....[21]....
        /*01f8*/ 	.word	0x00002bc0
        /*01fc*/ 	.word	0x00000006
        /*0200*/ 	.word	0x00000010
        /*0204*/ 	.short	0x0108
        /*0206*/ 	.byte	0xff
	.zero		1


	//   ....[22]....
        /*0208*/ 	.word	0x00002bd0
        /*020c*/ 	.word	0x00000006
        /*0210*/ 	.word	0x00000018
        /*0214*/ 	.short	0x0108
        /*0216*/ 	.byte	0xff
	.zero		1


	//----- nvinfo : EIATTR_NUM_MBARRIERS
	.align		4
.L_21:
        /*0218*/ 	.byte	0x03, 0x38
        /*021a*/ 	.short	0x0004


	//----- nvinfo : EIATTR_EXIT_INSTR_OFFSETS
	.align		4
        /*021c*/ 	.byte	0x04, 0x1c
        /*021e*/ 	.short	(.L_23 - .L_22)


	//   ....[0]....
.L_22:
        /*0220*/ 	.word	0x00002a30


	//   ....[1]....
        /*0224*/ 	.word	0x00002b20


	//   ....[2]....
        /*0228*/ 	.word	0x00002b90


	//   ....[3]....
        /*022c*/ 	.word	0x00002be0


	//----- nvinfo : EIATTR_CRS_STACK_SIZE
	.align		4
.L_23:
        /*0230*/ 	.byte	0x04, 0x1e
        /*0232*/ 	.short	(.L_25 - .L_24)
.L_24:
        /*0234*/ 	.word	0x00000000


	//----- nvinfo : EIATTR_CBANK_PARAM_SIZE
	.align		4
.L_25:
        /*0238*/ 	.byte	0x03, 0x19
        /*023a*/ 	.short	0x001c


	//----- nvinfo : EIATTR_PARAM_CBANK
	.align		4
        /*023c*/ 	.byte	0x04, 0x0a
        /*023e*/ 	.short	(.L_27 - .L_26)
	.align		4
.L_26:
        /*0240*/ 	.word	index@(.nv.constant0.warp_specialized_kernel_two_pipelines_multistream)
        /*0244*/ 	.short	0x0380
        /*0246*/ 	.short	0x001c


	//----- nvinfo : EIATTR_SW_WAR
	.align		4
.L_27:
        /*0248*/ 	.byte	0x04, 0x36
        /*024a*/ 	.short	(.L_29 - .L_28)
.L_28:
        /*024c*/ 	.word	0x00000008
.L_29:


//--------------------- .nv.callgraph             --------------------------
	.section	.nv.callgraph,"",@"SHT_CUDA_CALLGRAPH"
	.align	4
	.sectionentsize	8
	.align		4
        /*0000*/ 	.word	0x00000000
	.align		4
        /*0004*/ 	.word	0xffffffff
	.align		4
        /*0008*/ 	.word	0x00000000
	.align		4
        /*000c*/ 	.word	0xfffffffe
	.align		4
        /*0010*/ 	.word	0x00000000
	.align		4
        /*0014*/ 	.word	0xfffffffd
	.align		4
        /*0018*/ 	.word	0x00000000
	.align		4
        /*001c*/ 	.word	0xfffffffc


//--------------------- .text.warp_specialized_kernel_two_pipelines_multistream --------------------------
	.section	.text.warp_specialized_kernel_two_pipelines_multistream,"ax",@progbits
	.align	128
        .global         warp_specialized_kernel_two_pipelines_multistream
        .type           warp_specialized_kernel_two_pipelines_multistream,@function
        .size           warp_specialized_kernel_two_pipelines_multistream,(.L_x_45 - warp_specialized_kernel_two_pipelines_multistream)
        .other          warp_specialized_kernel_two_pipelines_multistream,@"STO_CUDA_ENTRY STV_DEFAULT"
warp_specialized_kernel_two_pipelines_multistream:
.text.warp_specialized_kernel_two_pipelines_multistream:
[----:B------:R-:W-:Y:S08]  /*0000*/  LDC R1, c[0x0][0x37c] ;  /* 0x0000df00ff017b82 */ /* 0x000ff00000000800 */
[----:B------:R-:W0:Y:S01]  /*0010*/  LDC R0, c[0x0][0x360] ;  /* 0x0000d800ff007b82 */ /* 0x000e220000000800 */
[----:B------:R-:W1:Y:S01]  /*0020*/  S2R R12, SR_TID.X ;  /* 0x00000000000c7919 */ /* 0x000e620000002100 */
[----:B------:R-:W2:Y:S01]  /*0030*/  LDCU.64 UR10, c[0x0][0x358] ;  /* 0x00006b00ff0a77ac */ /* 0x000ea20008000a00 */
[----:B------:R-:W-:Y:S01]  /*0040*/  BSSY.RECONVERGENT B0, `(.L_x_0) ;  /* 0x0000031000007945 */ /* 0x000fe20003800200 */
[----:B------:R-:W3:Y:S04]  /*0050*/  S2R R6, SR_TID.Y ;  /* 0x0000000000067919 */ /* 0x000ee80000002200 */
[----:B------:R-:W3:Y:S01]  /*0060*/  LDC R11, c[0x0][0x364] ;  /* 0x0000d900ff0b7b82 */ /* 0x000ee20000000800 */
[----:B------:R-:W3:Y:S01]  /*0070*/  S2R R8, SR_TID.Z ;  /* 0x0000000000087919 */ /* 0x000ee20000002300 */
[----:B------:R-:W4:Y:S01]  /*0080*/  S2R R23, SR_CTAID.X ;  /* 0x0000000000177919 */ /* 0x000f220000002500 */
[----:B0-----:R-:W0:Y:S01]  /*0090*/  I2F.U32.RP R4, R0 ;  /* 0x0000000000047306 */ /* 0x001e220000209000 */
[----:B-1----:R-:W-:-:S05]  /*00a0*/  IMAD.IADD R14, R0, 0x1, R12 ;  /* 0x00000001000e7824 */ /* 0x002fca00078e020c */
[C---:B------:R-:W-:Y:S02]  /*00b0*/  ISETP.GE.U32.AND P0, PT, R14.reuse, 0x400, PT ;  /* 0x000004000e00780c */ /* 0x040fe40003f06070 */
[----:B0-----:R-:W0:Y:S01]  /*00c0*/  MUFU.RCP R4, R4 ;  /* 0x0000000400047308 */ /* 0x001e220000001000 */
[----:B------:R-:W-:Y:S01]  /*00d0*/  VIMNMX.U32 R5, PT, PT, R14, 0x400, !PT ;  /* 0x000004000e057848 */ /* 0x000fe20007fe0000 */
[----:B0-----:R-:W-:Y:S01]  /*00e0*/  VIADD R2, R4, 0xffffffe ;  /* 0x0ffffffe04027836 */ /* 0x001fe20000000000 */
[----:B------:R-:W-:-:S05]  /*00f0*/  SEL R4, RZ, 0x1, P0 ;  /* 0x00000001ff047807 */ /* 0x000fca0000000000 */
[----:B------:R0:W1:Y:S01]  /*0100*/  F2I.FTZ.U32.TRUNC.NTZ R3, R2 ;  /* 0x0000000200037305 */ /* 0x000062000021f000 */
[----:B------:R-:W-:Y:S01]  /*0110*/  IADD3 R5, PT, PT, R5, -R14, -R4 ;  /* 0x8000000e05057210 */ /* 0x000fe20007ffe804 */
[----:B0-----:R-:W-:Y:S02]  /*0120*/  IMAD.MOV.U32 R2, RZ, RZ, RZ ;  /* 0x000000ffff027224 */ /* 0x001fe400078e00ff */
[----:B-1----:R-:W-:-:S04]  /*0130*/  IMAD.MOV R7, RZ, RZ, -R3 ;  /* 0x000000ffff077224 */ /* 0x002fc800078e0a03 */
[----:B------:R-:W-:-:S04]  /*0140*/  IMAD R7, R7, R0, RZ ;  /* 0x0000000007077224 */ /* 0x000fc800078e02ff */
[----:B------:R-:W-:-:S04]  /*0150*/  IMAD.HI.U32 R2, R3, R7, R2 ;  /* 0x0000000703027227 */ /* 0x000fc800078e0002 */
[----:B---3--:R-:W-:Y:S02]  /*0160*/  IMAD R3, R11, R8, R6 ;  /* 0x000000080b037224 */ /* 0x008fe400078e0206 */
[----:B------:R-:W-:-:S04]  /*0170*/  IMAD.HI.U32 R7, R2, R5, RZ ;  /* 0x0000000502077227 */ /* 0x000fc800078e00ff */
[----:B------:R-:W-:Y:S02]  /*0180*/  IMAD.MOV R9, RZ, RZ, -R7 ;  /* 0x000000ffff097224 */ /* 0x000fe400078e0a07 */
[----:B------:R-:W-:Y:S02]  /*0190*/  IMAD R3, R3, R0, RZ ;  /* 0x0000000003037224 */ /* 0x000fe400078e02ff */
[----:B------:R-:W-:-:S03]  /*01a0*/  IMAD R9, R0, R9, R5 ;  /* 0x0000000900097224 */ /* 0x000fc600078e0205 */
[----:B------:R-:W-:Y:S02]  /*01b0*/  LOP3.LUT P0, RZ, R3, R12, RZ, 0xfc, !PT ;  /* 0x0000000c03ff7212 */ /* 0x000fe4000780fcff */
[----:B------:R-:W-:-:S13]  /*01c0*/  ISETP.GE.U32.AND P1, PT, R9, R0, PT ;  /* 0x000000000900720c */ /* 0x000fda0003f26070 */
[----:B------:R-:W-:Y:S01]  /*01d0*/  @P1 IMAD.IADD R9, R9, 0x1, -R0 ;  /* 0x0000000109091824 */ /* 0x000fe200078e0a00 */
[----:B--2-4-:R-:W-:Y:S06]  /*01e0*/  @P0 BRA `(.L_x_1) ;  /* 0x0000000000580947 */ /* 0x014fec0003800000 */
[----:B------:R-:W0:Y:S01]  /*01f0*/  LDC R5, c[0x0][0x368] ;  /* 0x0000da00ff057b82 */ /* 0x000e220000000800 */
[----:B------:R-:W-:Y:S01]  /*0200*/  IMAD R2, R0, R11, RZ ;  /* 0x0000000b00027224 */ /* 0x000fe200078e02ff */
[----:B------:R-:W-:-:S06]  /*0210*/  UMOV UR4, 0x400 ;  /* 0x0000040000047882 */ /* 0x000fcc0000000000 */
[----:B------:R-:W1:Y:S08]  /*0220*/  S2UR UR8, SR_CgaCtaId ;  /* 0x00000000000879c3 */ /* 0x000e700000008800 */
[----:B------:R-:W2:Y:S01]  /*0230*/  S2UR UR9, SR_SWINHI ;  /* 0x00000000000979c3 */ /* 0x000ea20000002f00 */
[----:B0-----:R-:W-:-:S05]  /*0240*/  IMAD R5, R2, R5, RZ ;  /* 0x0000000502057224 */ /* 0x001fca00078e02ff */
[----:B------:R-:W-:Y:S01]  /*0250*/  R2UR UR6, R5 ;  /* 0x00000000050672ca */ /* 0x000fe200000e0000 */
[----:B-1----:R-:W-:-:S07]  /*0260*/  ULEA UR8, UR8, UR4, 0x18 ;  /* 0x0000000408087291 */ /* 0x002fce000f8ec0ff */
[----:B------:R-:W-:Y:S01]  /*0270*/  UMOV UR4, UR8 ;  /* 0x0000000800047c82 */ /* 0x000fe20008000000 */
[----:B--2---:R-:W-:-:S04]  /*0280*/  UMOV UR5, UR9 ;  /* 0x0000000900057c82 */ /* 0x004fc80008000000 */
[----:B------:R-:W-:-:S04]  /*0290*/  UIADD3 UR6, UPT, UPT, -UR6, 0x100000, URZ ;  /* 0x0010000006067890 */ /* 0x000fc8000fffe1ff */
[----:B------:R-:W-:Y:S02]  /*02a0*/  USHF.L.U32 UR7, UR6, 0xb, URZ ;  /* 0x0000000b06077899 */ /* 0x000fe400080006ff */
[----:B------:R-:W-:Y:S01]  /*02b0*/  USHF.L.U32 UR6, UR6, 0x1, URZ ;  /* 0x0000000106067899 */ /* 0x000fe200080006ff */
[----:B------:R-:W-:Y:S02]  /*02c0*/  IMAD.U32 R2, RZ, RZ, UR4 ;  /* 0x00000004ff027e24 */ /* 0x000fe4000f8e00ff */
[----:B------:R-:W-:Y:S01]  /*02d0*/  IMAD.U32 R3, RZ, RZ, UR5 ;  /* 0x00000005ff037e24 */ /* 0x000fe2000f8e00ff */
[----:B------:R-:W0:Y:S08]  /*02e0*/  FENCE.VIEW.ASYNC.S ;  /* 0x00000000000073c6 */ /* 0x000e300000000000 */
[----:B0-----:R0:W1:Y:S01]  /*02f0*/  SYNCS.EXCH.64 URZ, [UR8+0x8], UR6 ;  /* 0x0000080608ff75b2 */ /* 0x0010620008000100 */
[----:B------:R0:W1:Y:S01]  /*0300*/  SYNCS.EXCH.64 URZ, [UR8], UR6 ;  /* 0x0000000608ff75b2 */ /* 0x0000620008000100 */
[----:B------:R0:W1:Y:S01]  /*0310*/  SYNCS.EXCH.64 URZ, [UR8+0x18], UR6 ;  /* 0x0000180608ff75b2 */ /* 0x0000620008000100 */
[----:B------:R0:W1:Y:S02]  /*0320*/  SYNCS.EXCH.64 URZ, [UR8+0x10], UR6 ;  /* 0x0000100608ff75b2 */ /* 0x0000640008000100 */
[----:B-1----:R0:W-:Y:S01]  /*0330*/  ST.E.STRONG.SM desc[UR10][R2.64+0x20], R5 ;  /* 0x0000200502007985 */ /* 0x0021e2000c10b90a */
[----:B------:R-:W-:Y:S01]  /*0340*/  NOP ;  /* 0x0000000000007918 */ /* 0x000fe20000000000 */
.L_x_1:
[----:B0-----:R-:W-:Y:S05]  /*0350*/  BSYNC.RECONVERGENT B0 ;  /* 0x0000000000007941 */ /* 0x001fea0003800200 */
.L_x_0:
[----:B------:R-:W0:Y:S01]  /*0360*/  LDCU UR4, c[0x0][0x398] ;  /* 0x00007300ff0477ac */ /* 0x000e220008000800 */
[----:B------:R-:W-:Y:S01]  /*0370*/  BAR.SYNC.DEFER_BLOCKING 0x0 ;  /* 0x0000000000007b1d */ /* 0x000fe20000010000 */
[----:B------:R-:W-:-:S07]  /*0380*/  ISETP.GE.U32.AND P0, PT, R9, R0, PT ;  /* 0x000000000900720c */ /* 0x000fce0003f06070 */
[----:B------:R-:W1:Y:S01]  /*0390*/  LDC R2, c[0x0][0x370] ;  /* 0x0000dc00ff027b82 */ /* 0x000e620000000800 */
[----:B------:R-:W-:Y:S01]  /*03a0*/  ISETP.NE.U32.AND P2, PT, R0, RZ, PT ;  /* 0x000000ff0000720c */ /* 0x000fe20003f45070 */
[----:B------:R-:W-:Y:S01]  /*03b0*/  @P1 VIADD R7, R7, 0x1 ;  /* 0x0000000107071836 */ /* 0x000fe20000000000 */
[----:B------:R-:W-:Y:S01]  /*03c0*/  SHF.R.U32.HI R6, RZ, 0x5, R12 ;  /* 0x00000005ff067819 */ /* 0x000fe2000001160c */
[----:B------:R-:W-:Y:S02]  /*03d0*/  IMAD.MOV.U32 R5, RZ, RZ, 0x5 ;  /* 0x00000005ff057424 */ /* 0x000fe400078e00ff */
[----:B------:R-:W-:Y:S01]  /*03e0*/  @P0 VIADD R7, R7, 0x1 ;  /* 0x0000000107070836 */ /* 0x000fe20000000000 */
[----:B0-----:R-:W-:-:S07]  /*03f0*/  ISETP.GE.AND P0, PT, R23, UR4, PT ;  /* 0x0000000417007c0c */ /* 0x001fce000bf06270 */
[----:B------:R-:W-:-:S05]  /*0400*/  @!P2 LOP3.LUT R7, RZ, R0, RZ, 0x33, !PT ;  /* 0x00000000ff07a212 */ /* 0x000fca00078e33ff */
[----:B------:R-:W-:Y:S01]  /*0410*/  IMAD.IADD R3, R4, 0x1, R7 ;  /* 0x0000000104037824 */ /* 0x000fe200078e0207 */
[----:B------:R-:W-:Y:S02]  /*0420*/  PRMT R4, RZ, 0x7610, R4 ;  /* 0x00007610ff047816 */ /* 0x000fe40000000004 */
[----:B------:R-:W-:Y:S01]  /*0430*/  LOP3.LUT R7, R12, 0x1f, RZ, 0xc0, !PT ;  /* 0x0000001f0c077812 */ /* 0x000fe200078ec0ff */
[----:B------:R-:W-:Y:S01]  /*0440*/  VIADD R10, R3, 0x1 ;  /* 0x00000001030a7836 */ /* 0x000fe20000000000 */
[----:B------:R-:W-:Y:S06]  /*0450*/  @P0 BRA `(.L_x_2) ;  /* 0x0000001000f00947 */ /* 0x000fec0003800000 */
[----:B------:R-:W-:Y:S01]  /*0460*/  CS2R R16, SR_GLOBALTIMERLO ;  /* 0x0000000000107805 */ /* 0x000fe20000015200 */
[----:B------:R-:W0:Y:S01]  /*0470*/  S2UR UR5, SR_CgaCtaId ;  /* 0x00000000000579c3 */ /* 0x000e220000008800 */
[----:B------:R-:W-:Y:S01]  /*0480*/  UMOV UR4, 0x400 ;  /* 0x0000040000047882 */ /* 0x000fe20000000000 */
[----:B------:R-:W-:-:S05]  /*0490*/  IMAD.MOV.U32 R8, RZ, RZ, 0x1 ;  /* 0x00000001ff087424 */ /* 0x000fca00078e00ff */
[----:B------:R-:W-:Y:S01]  /*04a0*/  SHF.L.U32 R8, R8, 0x1f, RZ ;  /* 0x0000001f08087819 */ /* 0x000fe200000006ff */
[----:B0-----:R-:W-:-:S09]  /*04b0*/  ULEA UR5, UR5, UR4, 0x18 ;  /* 0x0000000405057291 */ /* 0x001fd2000f8ec0ff */
[----:B------:R-:W0:Y:S02]  /*04c0*/  SYNCS.PHASECHK.TRANS64.TRYWAIT P0, [UR5+0x8], R8 ;  /* 0x00000808ff0075a7 */ /* 0x000e240008001105 */
[----:B0-----:R-:W-:Y:S05]  /*04d0*/  @P0 BRA `(.L_x_3) ;  /* 0x0000000000680947 */ /* 0x001fea0003800000 */
[----:B------:R-:W-:Y:S01]  /*04e0*/  IMAD.MOV.U32 R18, RZ, RZ, 0x1 ;  /* 0x00000001ff127424 */ /* 0x000fe200078e00ff */
[----:B------:R-:W-:-:S04]  /*04f0*/  UMOV UR4, URZ ;  /* 0x000000ff00047c82 */ /* 0x000fc80008000000 */
[----:B------:R-:W-:-:S07]  /*0500*/  SHF.L.U32 R18, R18, 0x1f, RZ ;  /* 0x0000001f12127819 */ /* 0x000fce00000006ff */
.L_x_6:
[----:B------:R-:W-:-:S11]  /*0510*/  UISETP.GT.AND UP0, UPT, UR4, 0xf, UPT ;  /* 0x0000000f0400788c */ /* 0x000fd6000bf04270 */
[----:B------:R-:W-:Y:S01]  /*0520*/  @!UP0 UIADD3 UR4, UPT, UPT, UR4, 0x1, URZ ;  /* 0x0000000104048890 */ /* 0x000fe2000fffe0ff */
[----:B------:R-:W-:Y:S11]  /*0530*/  BRA.U !UP0, `(.L_x_4) ;  /* 0x0000000108447547 */ /* 0x000ff6000b800000 */
[----:B------:R-:W-:-:S06]  /*0540*/  CS2R R8, SR_GLOBALTIMERLO ;  /* 0x0000000000087805 */ /* 0x000fcc0000015200 */
[----:B------:R-:W-:-:S05]  /*0550*/  IADD3 R11, P0, PT, -R16, R8, RZ ;  /* 0x00000008100b7210 */ /* 0x000fca0007f1e1ff */
[----:B------:R-:W-:Y:S01]  /*0560*/  IMAD.X R9, R9, 0x1, ~R17, P0 ;  /* 0x0000000109097824 */ /* 0x000fe200000e0e11 */
[----:B------:R-:W-:-:S04]  /*0570*/  ISETP.GE.U32.AND P0, PT, R11, 0x3d0900, PT ;  /* 0x003d09000b00780c */ /* 0x000fc80003f06070 */
[----:B------:R-:W-:-:S13]  /*0580*/  ISETP.GE.AND.EX P0, PT, R9, RZ, PT, P0 ;  /* 0x000000ff0900720c */ /* 0x000fda0003f06300 */
[----:B------:R-:W-:Y:S05]  /*0590*/  @!P0 BRA `(.L_x_5) ;  /* 0x0000000000088947 */ /* 0x000fea0003800000 */
[----:B------:R-:W-:Y:S05]  /*05a0*/  NANOSLEEP 0xf4240 ;  /* 0x000f42400000795d */ /* 0x000fea0003800000 */
[----:B------:R-:W-:Y:S05]  /*05b0*/  BRA `(.L_x_4) ;  /* 0x0000000000247947 */ /* 0x000fea0003800000 */
.L_x_5:
[----:B------:R-:W-:-:S04]  /*05c0*/  ISETP.GE.U32.AND P0, PT, R11, 0x9c40, PT ;  /* 0x00009c400b00780c */ /* 0x000fc80003f06070 */
[----:B------:R-:W-:-:S13]  /*05d0*/  ISETP.GE.AND.EX P0, PT, R9, RZ, PT, P0 ;  /* 0x000000ff0900720c */ /* 0x000fda0003f06300 */
[----:B------:R-:W-:Y:S05]  /*05e0*/  @!P0 BRA `(.L_x_4) ;  /* 0x0000000000188947 */ /* 0x000fea0003800000 */
[----:B------:R-:W-:-:S04]  /*05f0*/  SHF.R.S32.HI R4, RZ, 0x1f, R9 ;  /* 0x0000001fff047819 */ /* 0x000fc80000011409 */
[----:B------:R-:W-:-:S05]  /*0600*/  LEA.HI R4, P0, R4, R11, RZ, 0x2 ;  /* 0x0000000b04047211 */ /* 0x000fca00078110ff */
[----:B------:R-:W-:-:S05]  /*0610*/  IMAD.X R9, RZ, RZ, R9, P0 ;  /* 0x000000ffff097224 */ /* 0x000fca00000e0609 */
[----:B------:R-:W-:-:S04]  /*0620*/  SHF.R.U64 R4, R4, 0x2, R9 ;  /* 0x0000000204047819 */ /* 0x000fc80000001209 */
[----:B------:R-:W-:Y:S05]  /*0630*/  NANOSLEEP R4 ;  /* 0x000000040000735d */ /* 0x000fea0003800000 */
[----:B------:R-:W-:Y:S01]  /*0640*/  NOP ;  /* 0x0000000000007918 */ /* 0x000fe20000000000 */
.L_x_4:
[----:B------:R-:W-:-:S04]  /*0650*/  IMAD.MOV.U32 R8, RZ, RZ, R18 ;  /* 0x000000ffff087224 */ /* 0x000fc800078e0012 */
[----:B------:R-:W0:Y:S02]  /*0660*/  SYNCS.PHASECHK.TRANS64.TRYWAIT P0, [UR5+0x8], R8 ;  /* 0x00000808ff0075a7 */ /* 0x000e240008001105 */
[----:B0-----:R-:W-:Y:S05]  /*0670*/  @!P0 BRA `(.L_x_6) ;  /* 0xfffffffc00a48947 */ /* 0x001fea000383ffff */
.L_x_3:
[----:B------:R-:W0:Y:S01]  /*0680*/  S2UR UR6, SR_CgaCtaId ;  /* 0x00000000000679c3 */ /* 0x000e220000008800 */
[----:B------:R-:W-:Y:S01]  /*0690*/  UMOV UR4, 0x400 ;  /* 0x0000040000047882 */ /* 0x000fe20000000000 */
[----:B------:R-:W-:Y:S01]  /*06a0*/  LOP3.LUT P1, R9, R10, 0x3, RZ, 0xc0, !PT ;  /* 0x000000030a097812 */ /* 0x000fe2000782c0ff */
[----:B------:R-:W-:Y:S01]  /*06b0*/  UIADD3 UR4, UPT, UPT, UR4, 0x30, URZ ;  /* 0x0000003004047890 */ /* 0x000fe2000fffe0ff */
[----:B------:R-:W-:Y:S01]  /*06c0*/  BSSY.RECONVERGENT B0, `(.L_x_7) ;  /* 0x0000036000007945 */ /* 0x000fe20003800200 */
[----:B------:R-:W2:Y:S01]  /*06d0*/  LDCU.128 UR12, c[0x0][0x380] ;  /* 0x00007000ff0c77ac */ /* 0x000ea20008000c00 */
[----:B------:R-:W-:Y:S01]  /*06e0*/  ISETP.GE.U32.AND P0, PT, R3, 0x3, PT ;  /* 0x000000030300780c */ /* 0x000fe20003f06070 */
[----:B------:R-:W-:Y:S01]  /*06f0*/  IMAD.MOV.U32 R4, RZ, RZ, R12 ;  /* 0x000000ffff047224 */ /* 0x000fe200078e000c */
[----:B0-----:R-:W-:-:S06]  /*0700*/  ULEA UR6, UR6, UR4, 0x18 ;  /* 0x0000000406067291 */ /* 0x001fcc000f8ec0ff */
[----:B------:R-:W-:-:S05]  /*0710*/  LEA R11, R12, UR6, 0x2 ;  /* 0x000000060c0b7c11 */ /* 0x000fca000f8e10ff */
[----:B------:R-:W-:Y:S01]  /*0720*/  IMAD R21, R0, 0x4, R11 ;  /* 0x0000000400157824 */ /* 0x000fe200078e020b */
[----:B--2---:R-:W-:Y:S06]  /*0730*/  @!P1 BRA `(.L_x_8) ;  /* 0x0000000000b89947 */ /* 0x004fec0003800000 */
[----:B------:R-:W0:Y:S01]  /*0740*/  LDC.64 R16, c[0x0][0x380] ;  /* 0x0000e000ff107b82 */ /* 0x000e220000000a00 */
[----:B------:R-:W-:Y:S02]  /*0750*/  IMAD.MOV.U32 R13, RZ, RZ, RZ ;  /* 0x000000ffff0d7224 */ /* 0x000fe400078e00ff */
[----:B------:R-:W-:-:S05]  /*0760*/  IMAD.WIDE.U32 R24, R23, 0x400, R12 ;  /* 0x0000040017187825 */ /* 0x000fca00078e000c */
[----:B------:R-:W2:Y:S01]  /*0770*/  LDC.64 R18, c[0x0][0x388] ;  /* 0x0000e200ff127b82 */ /* 0x000ea20000000a00 */
[C---:B------:R-:W-:Y:S01]  /*0780*/  IMAD.SHL.U32 R27, R24.reuse, 0x4, RZ ;  /* 0x00000004181b7824 */ /* 0x040fe200078e00ff */
[----:B------:R-:W-:-:S04]  /*0790*/  SHF.L.U64.HI R4, R24, 0x2, R25 ;  /* 0x0000000218047819 */ /* 0x000fc80000010219 */
[C---:B0-----:R-:W-:Y:S02]  /*07a0*/  IADD3 R26, P1, PT, R27.reuse, R16, RZ ;  /* 0x000000101b1a7210 */ /* 0x041fe40007f3e0ff */
[----:B--2---:R-:W-:-:S03]  /*07b0*/  IADD3 R24, P2, PT, R27, R18, RZ ;  /* 0x000000121b187210 */ /* 0x004fc60007f5e0ff */
[C---:B------:R-:W-:Y:S02]  /*07c0*/  IMAD.X R27, R4.reuse, 0x1, R17, P1 ;  /* 0x00000001041b7824 */ /* 0x040fe400008e0611 */
[----:B------:R-:W-:-:S03]  /*07d0*/  IMAD.X R25, R4, 0x1, R19, P2 ;  /* 0x0000000104197824 */ /* 0x000fc600010e0613 */
[----:B------:R-:W2:Y:S04]  /*07e0*/  LDG.E.CONSTANT R26, desc[UR10][R26.64] ;  /* 0x0000000a1a1a7981 */ /* 0x000ea8000c1e9900 */
[----:B------:R-:W3:Y:S01]  /*07f0*/  LDG.E.CONSTANT R24, desc[UR10][R24.64] ;  /* 0x0000000a18187981 */ /* 0x000ee2000c1e9900 */
[----:B------:R-:W-:Y:S01]  /*0800*/  ISETP.NE.AND P1, PT, R9, 0x1, PT ;  /* 0x000000010900780c */ /* 0x000fe20003f25270 */
[----:B------:R-:W-:Y:S02]  /*0810*/  IMAD.MOV.U32 R4, RZ, RZ, R14 ;  /* 0x000000ffff047224 */ /* 0x000fe400078e000e */
[----:B--2---:R0:W-:Y:S04]  /*0820*/  STS [R11], R26 ;  /* 0x0000001a0b007388 */ /* 0x0041e80000000800 */
[----:B---3--:R0:W-:Y:S06]  /*0830*/  STS [R11+0x2000], R24 ;  /* 0x002000180b007388 */ /* 0x0081ec0000000800 */
[----:B------:R-:W-:Y:S05]  /*0840*/  @!P1 BRA `(.L_x_8) ;  /* 0x0000000000749947 */ /* 0x000fea0003800000 */
[----:B------:R-:W-:Y:S01]  /*0850*/  ISETP.NE.AND P1, PT, R9, 0x2, PT ;  /* 0x000000020900780c */ /* 0x000fe20003f25270 */
[----:B------:R-:W-:Y:S02]  /*0860*/  IMAD.IADD R4, R14, 0x1, R0 ;  /* 0x000000010e047824 */ /* 0x000fe400078e0200 */
[----:B------:R-:W-:Y:S02]  /*0870*/  IMAD.MOV.U32 R15, RZ, RZ, RZ ;  /* 0x000000ffff0f7224 */ /* 0x000fe400078e00ff */
[----:B0-----:R-:W-:-:S04]  /*0880*/  IMAD.WIDE.U32 R24, R23, 0x400, R14 ;  /* 0x0000040017187825 */ /* 0x001fc800078e000e */
[C---:B------:R-:W-:Y:S01]  /*0890*/  IMAD.SHL.U32 R29, R24.reuse, 0x4, RZ ;  /* 0x00000004181d7824 */ /* 0x040fe200078e00ff */
[----:B------:R-:W-:-:S03]  /*08a0*/  SHF.L.U64.HI R22, R24, 0x2, R25 ;  /* 0x0000000218167819 */ /* 0x000fc60000010219 */
[----:B------:R-:W-:Y:S02]  /*08b0*/  @P1 IMAD.MOV.U32 R26, RZ, RZ, R4 ;  /* 0x000000ffff1a1224 */ /* 0x000fe400078e0004 */
[----:B------:R-:W-:Y:S01]  /*08c0*/  @P1 IMAD.MOV.U32 R27, RZ, RZ, RZ ;  /* 0x000000ffff1b1224 */ /* 0x000fe200078e00ff */
[----:B------:R-:W-:Y:S01]  /*08d0*/  IADD3 R24, P3, PT, R29, R18, RZ ;  /* 0x000000121d187210 */ /* 0x000fe20007f7e0ff */
[----:B------:R-:W-:-:S04]  /*08e0*/  @P1 IMAD.WIDE.U32 R26, R23, 0x400, R26 ;  /* 0x00000400171a1825 */ /* 0x000fc800078e001a */
[C---:B------:R-:W-:Y:S01]  /*08f0*/  @P1 IMAD.SHL.U32 R25, R26.reuse, 0x4, RZ ;  /* 0x000000041a191824 */ /* 0x040fe200078e00ff */
[----:B------:R-:W-:Y:S02]  /*0900*/  @P1 SHF.L.U64.HI R20, R26, 0x2, R27 ;  /* 0x000000021a141819 */ /* 0x000fe4000001021b */
[-C--:B------:R-:W-:Y:S02]  /*0910*/  IADD3 R26, P2, PT, R29, R16.reuse, RZ ;  /* 0x000000101d1a7210 */ /* 0x080fe40007f5e0ff */
[C---:B------:R-:W-:Y:S02]  /*0920*/  @P1 IADD3 R16, P4, PT, R25.reuse, R16, RZ ;  /* 0x0000001019101210 */ /* 0x040fe40007f9e0ff */
[----:B------:R-:W-:Y:S01]  /*0930*/  @P1 IADD3 R18, P5, PT, R25, R18, RZ ;  /* 0x0000001219121210 */ /* 0x000fe20007fbe0ff */
[C---:B------:R-:W-:Y:S02]  /*0940*/  IMAD.X R27, R22.reuse, 0x1, R17, P2 ;  /* 0x00000001161b7824 */ /* 0x040fe400010e0611 */
[----:B------:R-:W-:-:S02]  /*0950*/  IMAD.X R25, R22, 0x1, R19, P3 ;  /* 0x0000000116197824 */ /* 0x000fc400018e0613 */
[C---:B------:R-:W-:Y:S01]  /*0960*/  @P1 IMAD.X R17, R20.reuse, 0x1, R17, P4 ;  /* 0x0000000114111824 */ /* 0x040fe200020e0611 */
[----:B------:R-:W2:Y:S01]  /*0970*/  LDG.E.CONSTANT R26, desc[UR10][R26.64] ;  /* 0x0000000a1a1a7981 */ /* 0x000ea2000c1e9900 */
[----:B------:R-:W-:-:S03]  /*0980*/  @P1 IMAD.X R19, R20, 0x1, R19, P5 ;  /* 0x0000000114131824 */ /* 0x000fc600028e0613 */
[----:B------:R-:W3:Y:S04]  /*0990*/  LDG.E.CONSTANT R24, desc[UR10][R24.64] ;  /* 0x0000000a18187981 */ /* 0x000ee8000c1e9900 */
[----:B------:R-:W4:Y:S04]  /*09a0*/  @P1 LDG.E.CONSTANT R16, desc[UR10][R16.64] ;  /* 0x0000000a10101981 */ /* 0x000f28000c1e9900 */
[----:B------:R-:W5:Y:S01]  /*09b0*/  @P1 LDG.E.CONSTANT R18, desc[UR10][R18.64] ;  /* 0x0000000a12121981 */ /* 0x000f62000c1e9900 */
[----:B------:R-:W-:Y:S02]  /*09c0*/  @P1 IMAD R29, R0, 0x4, R21 ;  /* 0x00000004001d1824 */ /* 0x000fe400078e0215 */
[----:B------:R-:W-:Y:S01]  /*09d0*/  @P1 IMAD.IADD R4, R4, 0x1, R0 ;  /* 0x0000000104041824 */ /* 0x000fe200078e0200 */
[----:B--2---:R2:W-:Y:S04]  /*09e0*/  STS [R21], R26 ;  /* 0x0000001a15007388 */ /* 0x0045e80000000800 */
[----:B---3--:R2:W-:Y:S04]  /*09f0*/  STS [R21+0x2000], R24 ;  /* 0x0020001815007388 */ /* 0x0085e80000000800 */
[----:B----4-:R2:W-:Y:S04]  /*0a00*/  @P1 STS [R29], R16 ;  /* 0x000000101d001388 */ /* 0x0105e80000000800 */
[----:B-----5:R2:W-:Y:S02]  /*0a10*/  @P1 STS [R29+0x2000], R18 ;  /* 0x002000121d001388 */ /* 0x0205e40000000800 */
.L_x_8:
[----:B------:R-:W-:Y:S05]  /*0a20*/  BSYNC.RECONVERGENT B0 ;  /* 0x0000000000007941 */ /* 0x000fea0003800200 */
.L_x_7:
[----:B------:R-:W-:Y:S04]  /*0a30*/  BSSY.RECONVERGENT B0, `(.L_x_9) ;  /* 0x000003c000007945 */ /* 0x000fe80003800200 */
[----:B------:R-:W-:Y:S05]  /*0a40*/  @!P0 BRA `(.L_x_10) ;  /* 0x0000000000e88947 */ /* 0x000fea0003800000 */
.L_x_11:
[--C-:B0-2---:R-:W-:Y:S02]  /*0a50*/  IMAD.MOV.U32 R16, RZ, RZ, R4.reuse ;  /* 0x000000ffff107224 */ /* 0x105fe400078e0004 */
[----:B------:R-:W-:Y:S02]  /*0a60*/  IMAD.MOV.U32 R17, RZ, RZ, RZ ;  /* 0x000000ffff117224 */ /* 0x000fe400078e00ff */
[----:B------:R-:W-:Y:S02]  /*0a70*/  IMAD.IADD R34, R0, 0x1, R4 ;  /* 0x0000000100227824 */ /* 0x000fe400078e0204 */
[----:B------:R-:W-:Y:S02]  /*0a80*/  IMAD.MOV.U32 R35, RZ, RZ, RZ ;  /* 0x000000ffff237224 */ /* 0x000fe400078e00ff */
[----:B------:R-:W-:-:S04]  /*0a90*/  IMAD.WIDE.U32 R16, R23, 0x400, R16 ;  /* 0x0000040017107825 */ /* 0x000fc800078e0010 */
[----:B------:R-:W-:Y:S01]  /*0aa0*/  IMAD.IADD R28, R34, 0x1, R0 ;  /* 0x00000001221c7824 */ /* 0x000fe200078e0200 */
[----:B------:R-:W-:Y:S01]  /*0ab0*/  SHF.L.U64.HI R17, R16, 0x2, R17 ;  /* 0x0000000210117819 */ /* 0x000fe20000010211 */
[----:B------:R-:W-:-:S04]  /*0ac0*/  IMAD.WIDE.U32 R34, R23, 0x400, R34 ;  /* 0x0000040017227825 */ /* 0x000fc800078e0022 */
[----:B0-----:R-:W-:Y:S01]  /*0ad0*/  IMAD.SHL.U32 R24, R16, 0x4, RZ ;  /* 0x0000000410187824 */ /* 0x001fe200078e00ff */
[C---:B------:R-:W-:Y:S01]  /*0ae0*/  SHF.L.U64.HI R16, R34.reuse, 0x2, R35 ;  /* 0x0000000222107819 */ /* 0x040fe20000010223 */
[----:B------:R-:W-:Y:S02]  /*0af0*/  IMAD.MOV.U32 R29, RZ, RZ, RZ ;  /* 0x000000ffff1d7224 */ /* 0x000fe400078e00ff */
[----:B------:R-:W-:Y:S01]  /*0b00*/  IMAD.SHL.U32 R34, R34, 0x4, RZ ;  /* 0x0000000422227824 */ /* 0x000fe200078e00ff */
[C---:B------:R-:W-:Y:S01]  /*0b10*/  IADD3 R26, P0, PT, R24.reuse, UR12, RZ ;  /* 0x0000000c181a7c10 */ /* 0x040fe2000ff1e0ff */
[----:B------:R-:W-:Y:S01]  /*0b20*/  IMAD.WIDE.U32 R30, R23, 0x400, R28 ;  /* 0x00000400171e7825 */ /* 0x000fe200078e001c */
[----:B------:R-:W-:Y:S02]  /*0b30*/  IADD3 R24, P1, PT, R24, UR14, RZ ;  /* 0x0000000e18187c10 */ /* 0x000fe4000ff3e0ff */
[C---:B------:R-:W-:Y:S02]  /*0b40*/  IADD3.X R27, PT, PT, R17.reuse, UR13, RZ, P0, !PT ;  /* 0x0000000d111b7c10 */ /* 0x040fe400087fe4ff */
[C---:B------:R-:W-:Y:S01]  /*0b50*/  SHF.L.U64.HI R18, R30.reuse, 0x2, R31 ;  /* 0x000000021e127819 */ /* 0x040fe2000001021f */
[----:B------:R-:W-:Y:S01]  /*0b60*/  IMAD.SHL.U32 R30, R30, 0x4, RZ ;  /* 0x000000041e1e7824 */ /* 0x000fe200078e00ff */
[----:B------:R-:W-:Y:S01]  /*0b70*/  IADD3 R36, P0, PT, R34, UR12, RZ ;  /* 0x0000000c22247c10 */ /* 0x000fe2000ff1e0ff */
[----:B------:R-:W-:Y:S01]  /*0b80*/  IMAD.IADD R28, R28, 0x1, R0 ;  /* 0x000000011c1c7824 */ /* 0x000fe200078e0200 */
[----:B------:R-:W-:Y:S01]  /*0b90*/  IADD3.X R25, PT, PT, R17, UR15, RZ, P1, !PT ;  /* 0x0000000f11197c10 */ /* 0x000fe20008ffe4ff */
[----:B------:R-:W2:Y:S01]  /*0ba0*/  LDG.E.CONSTANT R22, desc[UR10][R26.64] ;  /* 0x0000000a1a167981 */ /* 0x000ea2000c1e9900 */
[----:B------:R-:W-:-:S02]  /*0bb0*/  IADD3.X R37, PT, PT, R16, UR13, RZ, P0, !PT ;  /* 0x0000000d10257c10 */ /* 0x000fc400087fe4ff */
[----:B------:R-:W-:Y:S02]  /*0bc0*/  IADD3 R32, P0, PT, R30, UR12, RZ ;  /* 0x0000000c1e207c10 */ /* 0x000fe4000ff1e0ff */
[----:B------:R-:W-:Y:S01]  /*0bd0*/  IADD3 R34, P1, PT, R34, UR14, RZ ;  /* 0x0000000e22227c10 */ /* 0x000fe2000ff3e0ff */
[----:B------:R-:W3:Y:S01]  /*0be0*/  LDG.E.CONSTANT R25, desc[UR10][R24.64] ;  /* 0x0000000a18197981 */ /* 0x000ee2000c1e9900 */
[----:B------:R-:W-:Y:S02]  /*0bf0*/  IADD3.X R33, PT, PT, R18, UR13, RZ, P0, !PT ;  /* 0x0000000d12217c10 */ /* 0x000fe400087fe4ff */
[----:B------:R-:W-:Y:S01]  /*0c00*/  IADD3.X R35, PT, PT, R16, UR15, RZ, P1, !PT ;  /* 0x0000000f10237c10 */ /* 0x000fe20008ffe4ff */
[----:B------:R-:W-:Y:S01]  /*0c10*/  IMAD.WIDE.U32 R16, R23, 0x400, R28 ;  /* 0x0000040017107825 */ /* 0x000fe200078e001c */
[----:B------:R-:W-:Y:S01]  /*0c20*/  IADD3 R30, P0, PT, R30, UR14, RZ ;  /* 0x0000000e1e1e7c10 */ /* 0x000fe2000ff1e0ff */
[----:B------:R-:W4:Y:S03]  /*0c30*/  LDG.E.CONSTANT R20, desc[UR10][R36.64] ;  /* 0x0000000a24147981 */ /* 0x000f26000c1e9900 */
[----:B------:R-:W-:Y:S01]  /*0c40*/  IADD3.X R31, PT, PT, R18, UR15, RZ, P0, !PT ;  /* 0x0000000f121f7c10 */ /* 0x000fe200087fe4ff */
[C---:B------:R-:W-:Y:S01]  /*0c50*/  IMAD.SHL.U32 R18, R16.reuse, 0x4, RZ ;  /* 0x0000000410127824 */ /* 0x040fe200078e00ff */
[----:B------:R-:W-:Y:S01]  /*0c60*/  SHF.L.U64.HI R19, R16, 0x2, R17 ;  /* 0x0000000210137819 */ /* 0x000fe20000010211 */
[----:B------:R-:W5:Y:S03]  /*0c70*/  LDG.E.CONSTANT R24, desc[UR10][R34.64] ;  /* 0x0000000a22187981 */ /* 0x000f66000c1e9900 */
[C---:B------:R-:W-:Y:S01]  /*0c80*/  IADD3 R16, P0, PT, R18.reuse, UR12, RZ ;  /* 0x0000000c12107c10 */ /* 0x040fe2000ff1e0ff */
[----:B------:R0:W5:Y:S01]  /*0c90*/  LDG.E.CONSTANT R26, desc[UR10][R32.64] ;  /* 0x0000000a201a7981 */ /* 0x000162000c1e9900 */
[----:B------:R-:W-:-:S02]  /*0ca0*/  IADD3 R18, P1, PT, R18, UR14, RZ ;  /* 0x0000000e12127c10 */ /* 0x000fc4000ff3e0ff */
[C---:B------:R-:W-:Y:S01]  /*0cb0*/  IADD3.X R17, PT, PT, R19.reuse, UR13, RZ, P0, !PT ;  /* 0x0000000d13117c10 */ /* 0x040fe200087fe4ff */
[----:B------:R1:W5:Y:S01]  /*0cc0*/  LDG.E.CONSTANT R27, desc[UR10][R30.64] ;  /* 0x0000000a1e1b7981 */ /* 0x000362000c1e9900 */
[----:B------:R-:W-:-:S03]  /*0cd0*/  IADD3.X R19, PT, PT, R19, UR15, RZ, P1, !PT ;  /* 0x0000000f13137c10 */ /* 0x000fc60008ffe4ff */
[----:B------:R-:W5:Y:S04]  /*0ce0*/  LDG.E.CONSTANT R16, desc[UR10][R16.64] ;  /* 0x0000000a10107981 */ /* 0x000f68000c1e9900 */
[----:B------:R-:W5:Y:S01]  /*0cf0*/  LDG.E.CONSTANT R18, desc[UR10][R18.64] ;  /* 0x0000000a12127981 */ /* 0x000f62000c1e9900 */
[----:B------:R-:W-:Y:S01]  /*0d00*/  LEA R29, R4, UR6, 0x2 ;  /* 0x00000006041d7c11 */ /* 0x000fe2000f8e10ff */
[----:B------:R-:W-:-:S04]  /*0d10*/  IMAD.IADD R4, R28, 0x1, R0 ;  /* 0x000000011c047824 */ /* 0x000fc800078e0200 */
[----:B0-----:R-:W-:Y:S01]  /*0d20*/  IMAD R33, R0, 0x4, R29 ;  /* 0x0000000400217824 */ /* 0x001fe200078e021d */
[----:B------:R-:W-:-:S03]  /*0d30*/  ISETP.GE.U32.AND P0, PT, R4, 0x400, PT ;  /* 0x000004000400780c */ /* 0x000fc60003f06070 */
[----:B-1----:R-:W-:-:S04]  /*0d40*/  IMAD R31, R0, 0x4, R33 ;  /* 0x00000004001f7824 */ /* 0x002fc800078e0221 */
[----:B------:R-:W-:Y:S01]  /*0d50*/  IMAD R35, R0, 0x4, R31 ;  /* 0x0000000400237824 */ /* 0x000fe200078e021f */
[----:B--2---:R0:W-:Y:S04]  /*0d60*/  STS [R29], R22 ;  /* 0x000000161d007388 */ /* 0x0041e80000000800 */
[----:B---3--:R0:W-:Y:S04]  /*0d70*/  STS [R29+0x2000], R25 ;  /* 0x002000191d007388 */ /* 0x0081e80000000800 */
[----:B----4-:R0:W-:Y:S04]  /*0d80*/  STS [R33], R20 ;  /* 0x0000001421007388 */ /* 0x0101e80000000800 */
[----:B-----5:R0:W-:Y:S04]  /*0d90*/  STS [R33+0x2000], R24 ;  /* 0x0020001821007388 */ /* 0x0201e80000000800 */
[----:B------:R0:W-:Y:S04]  /*0da0*/  STS [R31], R26 ;  /* 0x0000001a1f007388 */ /* 0x0001e80000000800 */
[----:B------:R0:W-:Y:S04]  /*0db0*/  STS [R31+0x2000], R27 ;  /* 0x0020001b1f007388 */ /* 0x0001e80000000800 */
[----:B------:R0:W-:Y:S04]  /*0dc0*/  STS [R35], R16 ;  /* 0x0000001023007388 */ /* 0x0001e80000000800 */
[----:B------:R0:W-:Y:S01]  /*0dd0*/  STS [R35+0x2000], R18 ;  /* 0x0020001223007388 */ /* 0x0001e20000000800 */
[----:B------:R-:W-:Y:S05]  /*0de0*/  @!P0 BRA `(.L_x_11) ;  /* 0xfffffffc00188947 */ /* 0x000fea000383ffff */
.L_x_10:
[----:B------:R-:W-:Y:S05]  /*0df0*/  BSYNC.RECONVERGENT B0 ;  /* 0x0000000000007941 */ /* 0x000fea0003800200 */
.L_x_9:
[----:B------:R-:W-:Y:S01]  /*0e00*/  NOP ;  /* 0x0000000000007918 */ /* 0x000fe20000000000 */
[----:B------:R-:W-:Y:S01]  /*0e10*/  SYNCS.ARRIVE.TRANS64.RED.A0T1 RZ, [UR5], RZ ;  /* 0x000000ffffff79a7 */ /* 0x000fe20008200405 */
[----:B------:R-:W-:Y:S01]  /*0e20*/  ARRIVES.LDGSTSBAR.64.TRANSCNT [UR5] ;  /* 0x00000000ff0079b0 */ /* 0x000fe20008002a05 */
[----:B------:R-:W-:Y:S01]  /*0e30*/  NOP ;  /* 0x0000000000007918 */ /* 0x000fe20000000000 */
[----:B------:R-:W3:Y:S01]  /*0e40*/  LDCU UR4, c[0x0][0x398] ;  /* 0x00007300ff0477ac */ /* 0x000ee20008000800 */
[----:B012---:R-:W-:Y:S01]  /*0e50*/  IMAD.IADD R18, R23, 0x1, R2 ;  /* 0x0000000117127824 */ /* 0x007fe200078e0202 */
[----:B------:R-:W-:Y:S01]  /*0e60*/  SYNCS.ARRIVE.TRANS64.A1T0 RZ, [UR5], RZ ;  /* 0x000000ffffff79a7 */ /* 0x000fe20008100005 */
[----:B------:R-:W-:-:S03]  /*0e70*/  IMAD.MOV.U32 R4, RZ, RZ, 0x1 ;  /* 0x00000001ff047424 */ /* 0x000fc600078e00ff */
[----:B---3--:R-:W-:-:S13]  /*0e80*/  ISETP.GE.AND P0, PT, R18, UR4, PT ;  /* 0x0000000412007c0c */ /* 0x008fda000bf06270 */
[----:B------:R-:W-:Y:S05]  /*0e90*/  @P0 BRA `(.L_x_2) ;  /* 0x0000000800600947 */ /* 0x000fea0003800000 */
[----:B------:R-:W-:Y:S01]  /*0ea0*/  CS2R R4, SR_GLOBALTIMERLO ;  /* 0x0000000000047805 */ /* 0x000fe20000015200 */
[----:B------:R-:W0:Y:S02]  /*0eb0*/  SYNCS.PHASECHK.TRANS64.TRYWAIT P0, [UR5+0x18], R8 ;  /* 0x00001808ff0075a7 */ /* 0x000e240008001105 */
[----:B0-----:R-:W-:Y:S05]  /*0ec0*/  @P0 BRA `(.L_x_12) ;  /* 0x0000000000640947 */ /* 0x001fea0003800000 */
[----:B------:R-:W-:Y:S01]  /*0ed0*/  IMAD.MOV.U32 R20, RZ, RZ, 0x1 ;  /* 0x00000001ff147424 */ /* 0x000fe200078e00ff */
[----:B------:R-:W-:-:S04]  /*0ee0*/  UMOV UR4, URZ ;  /* 0x000000ff00047c82 */ /* 0x000fc80008000000 */
[----:B------:R-:W-:-:S07]  /*0ef0*/  SHF.L.U32 R20, R20, 0x1f, RZ ;  /* 0x0000001f14147819 */ /* 0x000fce00000006ff */
.L_x_16:
[----:B------:R-:W-:-:S09]  /*0f00*/  UISETP.GE.AND UP0, UPT, UR4, 0x10, UPT ;  /* 0x000000100400788c */ /* 0x000fd2000bf06270 */
[----:B------:R-:W-:Y:S05]  /*0f10*/  BRA.U !UP0, `(.L_x_13) ;  /* 0x0000000108447547 */ /* 0x000fea000b800000 */
        /* <DEDUP_REMOVED lines=8> */
.L_x_14:
        /* <DEDUP_REMOVED lines=8> */
[----:B------:R-:W-:Y:S05]  /*1020*/  BRA `(.L_x_15) ;  /* 0x0000000000047947 */ /* 0x000fea0003800000 */
.L_x_13:
[----:B------:R-:W-:-:S12]  /*1030*/  UIADD3 UR4, UPT, UPT, UR4, 0x1, URZ ;  /* 0x0000000104047890 */ /* 0x000fd8000fffe0ff */
.L_x_15:
[----:B------:R-:W0:Y:S02]  /*1040*/  SYNCS.PHASECHK.TRANS64.TRYWAIT P0, [UR5+0x18], R20 ;  /* 0x00001814ff0075a7 */ /* 0x000e240008001105 */
[----:B0-----:R-:W-:Y:S05]  /*1050*/  @!P0 BRA `(.L_x_16) ;  /* 0xfffffffc00a88947 */ /* 0x001fea000383ffff */
.L_x_12:
[----:B------:R-:W-:Y:S01]  /*1060*/  ISETP.NE.AND P1, PT, R9, RZ, PT ;  /* 0x000000ff0900720c */ /* 0x000fe20003f25270 */
[----:B------:R-:W0:Y:S01]  /*1070*/  LDCU.128 UR12, c[0x0][0x380] ;  /* 0x00007000ff0c77ac */ /* 0x000e220008000c00 */
[----:B------:R-:W-:Y:S01]  /*1080*/  BSSY.RECONVERGENT B0, `(.L_x_17) ;  /* 0x0000034000007945 */ /* 0x000fe20003800200 */
[----:B------:R-:W-:Y:S01]  /*1090*/  ISETP.GE.U32.AND P0, PT, R3, 0x3, PT ;  /* 0x000000030300780c */ /* 0x000fe20003f06070 */
[----:B------:R-:W-:-:S09]  /*10a0*/  IMAD.MOV.U32 R19, RZ, RZ, R12 ;  /* 0x000000ffff137224 */ /* 0x000fd200078e000c */
[----:B------:R-:W-:Y:S05]  /*10b0*/  @!P1 BRA `(.L_x_18) ;  /* 0x0000000000c09947 */ /* 0x000fea0003800000 */
[----:B------:R-:W1:Y:S01]  /*10c0*/  LDC.64 R4, c[0x0][0x380] ;  /* 0x0000e000ff047b82 */ /* 0x000e620000000a00 */
[----:B------:R-:W-:Y:S02]  /*10d0*/  IMAD.MOV.U32 R24, RZ, RZ, R12 ;  /* 0x000000ffff187224 */ /* 0x000fe400078e000c */
[----:B------:R-:W-:Y:S02]  /*10e0*/  IMAD.MOV.U32 R25, RZ, RZ, RZ ;  /* 0x000000ffff197224 */ /* 0x000fe400078e00ff */
[----:B------:R-:W-:-:S03]  /*10f0*/  IMAD.WIDE R24, R18, 0x400, R24 ;  /* 0x0000040012187825 */ /* 0x000fc600078e0218 */
[----:B------:R-:W2:Y:S01]  /*1100*/  LDC.64 R16, c[0x0][0x388] ;  /* 0x0000e200ff107b82 */ /* 0x000ea20000000a00 */
[C---:B------:R-:W-:Y:S01]  /*1110*/  IMAD.SHL.U32 R19, R24.reuse, 0x4, RZ ;  /* 0x0000000418137824 */ /* 0x040fe200078e00ff */
[----:B------:R-:W-:-:S04]  /*1120*/  SHF.L.U64.HI R8, R24, 0x2, R25 ;  /* 0x0000000218087819 */ /* 0x000fc80000010219 */
[----:B-1----:R-:W-:-:S05]  /*1130*/  IADD3 R26, P1, PT, R19, R4, RZ ;  /* 0x00000004131a7210 */ /* 0x002fca0007f3e0ff */
[----:B------:R-:W-:Y:S01]  /*1140*/  IMAD.X R27, R8, 0x1, R5, P1 ;  /* 0x00000001081b7824 */ /* 0x000fe200008e0605 */
[----:B--2---:R-:W-:-:S04]  /*1150*/  IADD3 R24, P2, PT, R19, R16, RZ ;  /* 0x0000001013187210 */ /* 0x004fc80007f5e0ff */
[----:B------:R-:W2:Y:S01]  /*1160*/  LDG.E.CONSTANT R26, desc[UR10][R26.64] ;  /* 0x0000000a1a1a7981 */ /* 0x000ea2000c1e9900 */
[----:B------:R-:W-:-:S05]  /*1170*/  IMAD.X R25, R8, 0x1, R17, P2 ;  /* 0x0000000108197824 */ /* 0x000fca00010e0611 */
[----:B------:R-:W3:Y:S01]  /*1180*/  LDG.E.CONSTANT R24, desc[UR10][R24.64] ;  /* 0x0000000a18187981 */ /* 0x000ee2000c1e9900 */
[----:B------:R-:W-:Y:S01]  /*1190*/  ISETP.NE.AND P1, PT, R9, 0x1, PT ;  /* 0x000000010900780c */ /* 0x000fe20003f25270 */
[----:B------:R-:W-:Y:S02]  /*11a0*/  IMAD.MOV.U32 R19, RZ, RZ, R14 ;  /* 0x000000ffff137224 */ /* 0x000fe400078e000e */
[----:B--2---:R1:W-:Y:S04]  /*11b0*/  STS [R11+0x1000], R26 ;  /* 0x0010001a0b007388 */ /* 0x0043e80000000800 */
[----:B---3--:R1:W-:Y:S06]  /*11c0*/  STS [R11+0x3000], R24 ;  /* 0x003000180b007388 */ /* 0x0083ec0000000800 */
[----:B------:R-:W-:Y:S05]  /*11d0*/  @!P1 BRA `(.L_x_18) ;  /* 0x0000000000789947 */ /* 0x000fea0003800000 */
[----:B------:R-:W-:Y:S01]  /*11e0*/  ISETP.NE.AND P5, PT, R9, 0x2, PT ;  /* 0x000000020900780c */ /* 0x000fe20003fa5270 */
[----:B------:R-:W-:Y:S02]  /*11f0*/  IMAD.IADD R19, R14, 0x1, R0 ;  /* 0x000000010e137824 */ /* 0x000fe400078e0200 */
[----:B-1----:R-:W-:Y:S02]  /*1200*/  IMAD.MOV.U32 R24, RZ, RZ, R14 ;  /* 0x000000ffff187224 */ /* 0x002fe400078e000e */
[----:B------:R-:W-:Y:S02]  /*1210*/  IMAD.MOV.U32 R25, RZ, RZ, RZ ;  /* 0x000000ffff197224 */ /* 0x000fe400078e00ff */
[----:B------:R-:W-:-:S06]  /*1220*/  IMAD.WIDE R24, R18, 0x400, R24 ;  /* 0x0000040012187825 */ /* 0x000fcc00078e0218 */
[----:B------:R-:W-:Y:S01]  /*1230*/  @P5 IMAD.MOV.U32 R8, RZ, RZ, R19 ;  /* 0x000000ffff085224 */ /* 0x000fe200078e0013 */
[C---:B------:R-:W-:Y:S01]  /*1240*/  SHF.L.U64.HI R20, R24.reuse, 0x2, R25 ;  /* 0x0000000218147819 */ /* 0x040fe20000010219 */
[----:B------:R-:W-:Y:S02]  /*1250*/  @P5 IMAD.MOV.U32 R9, RZ, RZ, RZ ;  /* 0x000000ffff095224 */ /* 0x000fe400078e00ff */
[----:B------:R-:W-:Y:S02]  /*1260*/  IMAD.SHL.U32 R27, R24, 0x4, RZ ;  /* 0x00000004181b7824 */ /* 0x000fe400078e00ff */
[----:B------:R-:W-:-:S03]  /*1270*/  @P5 IMAD.WIDE R8, R18, 0x400, R8 ;  /* 0x0000040012085825 */ /* 0x000fc600078e0208 */
[C---:B------:R-:W-:Y:S01]  /*1280*/  IADD3 R24, P1, PT, R27.reuse, R4, RZ ;  /* 0x000000041b187210 */ /* 0x040fe20007f3e0ff */
[C---:B------:R-:W-:Y:S01]  /*1290*/  @P5 IMAD.SHL.U32 R11, R8.reuse, 0x4, RZ ;  /* 0x00000004080b5824 */ /* 0x040fe200078e00ff */
[----:B------:R-:W-:Y:S02]  /*12a0*/  @P5 SHF.L.U64.HI R22, R8, 0x2, R9 ;  /* 0x0000000208165819 */ /* 0x000fe40000010209 */
[----:B------:R-:W-:Y:S01]  /*12b0*/  IADD3 R8, P2, PT, R27, R16, RZ ;  /* 0x000000101b087210 */ /* 0x000fe20007f5e0ff */
[C---:B------:R-:W-:Y:S01]  /*12c0*/  IMAD.X R25, R20.reuse, 0x1, R5, P1 ;  /* 0x0000000114197824 */ /* 0x040fe200008e0605 */
[C---:B------:R-:W-:Y:S02]  /*12d0*/  @P5 IADD3 R4, P3, PT, R11.reuse, R4, RZ ;  /* 0x000000040b045210 */ /* 0x040fe40007f7e0ff */
[----:B------:R-:W-:Y:S01]  /*12e0*/  @P5 IADD3 R16, P4, PT, R11, R16, RZ ;  /* 0x000000100b105210 */ /* 0x000fe20007f9e0ff */
[----:B------:R-:W-:Y:S01]  /*12f0*/  IMAD.X R9, R20, 0x1, R17, P2 ;  /* 0x0000000114097824 */ /* 0x000fe200010e0611 */
[----:B------:R-:W2:Y:S01]  /*1300*/  LDG.E.CONSTANT R24, desc[UR10][R24.64] ;  /* 0x0000000a18187981 */ /* 0x000ea2000c1e9900 */
[----:B------:R-:W-:-:S02]  /*1310*/  @P5 IMAD.X R5, R22, 0x1, R5, P3 ;  /* 0x0000000116055824 */ /* 0x000fc400018e0605 */
[----:B------:R-:W-:Y:S01]  /*1320*/  @P5 IMAD.X R17, R22, 0x1, R17, P4 ;  /* 0x0000000116115824 */ /* 0x000fe200020e0611 */
[----:B------:R-:W3:Y:S04]  /*1330*/  LDG.E.CONSTANT R8, desc[UR10][R8.64] ;  /* 0x0000000a08087981 */ /* 0x000ee8000c1e9900 */
[----:B------:R-:W4:Y:S04]  /*1340*/  @P5 LDG.E.CONSTANT R4, desc[UR10][R4.64] ;  /* 0x0000000a04045981 */ /* 0x000f28000c1e9900 */
[----:B------:R-:W5:Y:S01]  /*1350*/  @P5 LDG.E.CONSTANT R16, desc[UR10][R16.64] ;  /* 0x0000000a10105981 */ /* 0x000f62000c1e9900 */
[----:B------:R-:W-:-:S02]  /*1360*/  @P5 IMAD R11, R0, 0x4, R21 ;  /* 0x00000004000b5824 */ /* 0x000fc400078e0215 */
[----:B------:R-:W-:Y:S01]  /*1370*/  @P5 IMAD.IADD R19, R19, 0x1, R0 ;  /* 0x0000000113135824 */ /* 0x000fe200078e0200 */
[----:B--2---:R2:W-:Y:S04]  /*1380*/  STS [R21+0x1000], R24 ;  /* 0x0010001815007388 */ /* 0x0045e80000000800 */
[----:B---3--:R2:W-:Y:S04]  /*1390*/  STS [R21+0x3000], R8 ;  /* 0x0030000815007388 */ /* 0x0085e80000000800 */
[----:B----4-:R2:W-:Y:S04]  /*13a0*/  @P5 STS [R11+0x1000], R4 ;  /* 0x001000040b005388 */ /* 0x0105e80000000800 */
[----:B-----5:R2:W-:Y:S02]  /*13b0*/  @P5 STS [R11+0x3000], R16 ;  /* 0x003000100b005388 */ /* 0x0205e40000000800 */
.L_x_18:
[----:B0-----:R-:W-:Y:S05]  /*13c0*/  BSYNC.RECONVERGENT B0 ;  /* 0x0000000000007941 */ /* 0x001fea0003800200 */
.L_x_17:
[----:B------:R-:W-:Y:S04]  /*13d0*/  BSSY.RECONVERGENT B0, `(.L_x_19) ;  /* 0x000003d000007945 */ /* 0x000fe80003800200 */
[----:B------:R-:W-:Y:S05]  /*13e0*/  @!P0 BRA `(.L_x_20) ;  /* 0x0000000000ec8947 */ /* 0x000fea0003800000 */
.L_x_21:
[--C-:B0-2---:R-:W-:Y:S02]  /*13f0*/  IMAD.MOV.U32 R4, RZ, RZ, R19.reuse ;  /* 0x000000ffff047224 */ /* 0x105fe400078e0013 */
[----:B------:R-:W-:Y:S02]  /*1400*/  IMAD.MOV.U32 R5, RZ, RZ, RZ ;  /* 0x000000ffff057224 */ /* 0x000fe400078e00ff */
[----:B------:R-:W-:Y:S02]  /*1410*/  IMAD.IADD R28, R0, 0x1, R19 ;  /* 0x00000001001c7824 */ /* 0x000fe400078e0213 */
[----:B------:R-:W-:-:S04]  /*1420*/  IMAD.WIDE R32, R18, 0x400, R4 ;  /* 0x0000040012207825 */ /* 0x000fc800078e0204 */
[----:B------:R-:W-:Y:S01]  /*1430*/  IMAD.MOV.U32 R29, RZ, RZ, RZ ;  /* 0x000000ffff1d7224 */ /* 0x000fe200078e00ff */
[----:B------:R-:W-:Y:S01]  /*1440*/  SHF.L.U64.HI R5, R32, 0x2, R33 ;  /* 0x0000000220057819 */ /* 0x000fe20000010221 */
[----:B------:R-:W-:Y:S02]  /*1450*/  IMAD.IADD R8, R28, 0x1, R0 ;  /* 0x000000011c087824 */ /* 0x000fe400078e0200 */
[----:B------:R-:W-:-:S04]  /*1460*/  IMAD.WIDE R28, R18, 0x400, R28 ;  /* 0x00000400121c7825 */ /* 0x000fc800078e021c */
[----:B------:R-:W-:Y:S01]  /*1470*/  IMAD.SHL.U32 R32, R32, 0x4, RZ ;  /* 0x0000000420207824 */ /* 0x000fe200078e00ff */
[----:B------:R-:W-:Y:S01]  /*1480*/  SHF.L.U64.HI R4, R28, 0x2, R29 ;  /* 0x000000021c047819 */ /* 0x000fe2000001021d */
[----:B------:R-:W-:Y:S02]  /*1490*/  IMAD.MOV.U32 R9, RZ, RZ, RZ ;  /* 0x000000ffff097224 */ /* 0x000fe400078e00ff */
[----:B-1----:R-:W-:Y:S01]  /*14a0*/  IMAD.IADD R24, R8, 0x1, R0 ;  /* 0x0000000108187824 */ /* 0x002fe200078e0200 */
[----:B------:R-:W-:Y:S01]  /*14b0*/  IADD3 R34, P0, PT, R32, UR12, RZ ;  /* 0x0000000c20227c10 */ /* 0x000fe2000ff1e0ff */
[----:B------:R-:W-:Y:S01]  /*14c0*/  IMAD.WIDE R8, R18, 0x400, R8 ;  /* 0x0000040012087825 */ /* 0x000fe200078e0208 */
[----:B------:R-:W-:Y:S02]  /*14d0*/  IADD3 R32, P1, PT, R32, UR14, RZ ;  /* 0x0000000e20207c10 */ /* 0x000fe4000ff3e0ff */
[C---:B------:R-:W-:Y:S01]  /*14e0*/  IADD3.X R35, PT, PT, R5.reuse, UR13, RZ, P0, !PT ;  /* 0x0000000d05237c10 */ /* 0x040fe200087fe4ff */
[----:B------:R-:W-:Y:S01]  /*14f0*/  IMAD.SHL.U32 R28, R28, 0x4, RZ ;  /* 0x000000041c1c7824 */ /* 0x000fe200078e00ff */
[C---:B------:R-:W-:Y:S01]  /*1500*/  SHF.L.U64.HI R9, R8.reuse, 0x2, R9 ;  /* 0x0000000208097819 */ /* 0x040fe20000010209 */
[----:B------:R-:W-:Y:S01]  /*1510*/  IMAD.MOV.U32 R25, RZ, RZ, RZ ;  /* 0x000000ffff197224 */ /* 0x000fe200078e00ff */
[----:B------:R-:W-:Y:S01]  /*1520*/  IADD3.X R33, PT, PT, R5, UR15, RZ, P1, !PT ;  /* 0x0000000f05217c10 */ /* 0x000fe20008ffe4ff */
[----:B------:R-:W-:Y:S01]  /*1530*/  IMAD.SHL.U32 R8, R8, 0x4, RZ ;  /* 0x0000000408087824 */ /* 0x000fe200078e00ff */
[----:B------:R-:W-:Y:S01]  /*1540*/  IADD3 R30, P0, PT, R28, UR12, RZ ;  /* 0x0000000c1c1e7c10 */ /* 0x000fe2000ff1e0ff */
[----:B------:R-:W-:Y:S01]  /*1550*/  IMAD.WIDE R20, R18, 0x400, R24 ;  /* 0x0000040012147825 */ /* 0x000fe200078e0218 */
[----:B------:R-:W-:Y:S01]  /*1560*/  IADD3 R28, P1, PT, R28, UR14, RZ ;  /* 0x0000000e1c1c7c10 */ /* 0x000fe2000ff3e0ff */
[----:B------:R-:W2:Y:S01]  /*1570*/  LDG.E.CONSTANT R22, desc[UR10][R34.64] ;  /* 0x0000000a22167981 */ /* 0x000ea2000c1e9900 */
[----:B------:R-:W-:-:S02]  /*1580*/  IADD3.X R31, PT, PT, R4, UR13, RZ, P0, !PT ;  /* 0x0000000d041f7c10 */ /* 0x000fc400087fe4ff */
[C---:B------:R-:W-:Y:S01]  /*1590*/  SHF.L.U64.HI R11, R20.reuse, 0x2, R21 ;  /* 0x00000002140b7819 */ /* 0x040fe20000010215 */
[----:B------:R-:W-:Y:S01]  /*15a0*/  IMAD.SHL.U32 R20, R20, 0x4, RZ ;  /* 0x0000000414147824 */ /* 0x000fe200078e00ff */
[----:B------:R-:W-:Y:S01]  /*15b0*/  IADD3.X R29, PT, PT, R4, UR15, RZ, P1, !PT ;  /* 0x0000000f041d7c10 */ /* 0x000fe20008ffe4ff */
[----:B------:R-:W3:Y:S01]  /*15c0*/  LDG.E.CONSTANT R25, desc[UR10][R32.64] ;  /* 0x0000000a20197981 */ /* 0x000ee2000c1e9900 */
[C---:B------:R-:W-:Y:S02]  /*15d0*/  IADD3 R4, P0, PT, R8.reuse, UR12, RZ ;  /* 0x0000000c08047c10 */ /* 0x040fe4000ff1e0ff */
[----:B------:R-:W-:Y:S01]  /*15e0*/  IADD3 R8, P1, PT, R8, UR14, RZ ;  /* 0x0000000e08087c10 */ /* 0x000fe2000ff3e0ff */
[----:B------:R-:W4:Y:S01]  /*15f0*/  LDG.E.CONSTANT R26, desc[UR10][R30.64] ;  /* 0x0000000a1e1a7981 */ /* 0x000f22000c1e9900 */
[C---:B------:R-:W-:Y:S02]  /*1600*/  IADD3.X R5, PT, PT, R9.reuse, UR13, RZ, P0, !PT ;  /* 0x0000000d09057c10 */ /* 0x040fe400087fe4ff */
[----:B------:R-:W-:Y:S01]  /*1610*/  IADD3 R16, P0, PT, R20, UR12, RZ ;  /* 0x0000000c14107c10 */ /* 0x000fe2000ff1e0ff */
[----:B------:R0:W5:Y:S01]  /*1620*/  LDG.E.CONSTANT R27, desc[UR10][R28.64] ;  /* 0x0000000a1c1b7981 */ /* 0x000162000c1e9900 */
[----:B------:R-:W-:-:S02]  /*1630*/  IADD3.X R9, PT, PT, R9, UR15, RZ, P1, !PT ;  /* 0x0000000f09097c10 */ /* 0x000fc40008ffe4ff */
[----:B------:R-:W-:Y:S01]  /*1640*/  IADD3 R20, P1, PT, R20, UR14, RZ ;  /* 0x0000000e14147c10 */ /* 0x000fe2000ff3e0ff */
[----:B------:R-:W5:Y:S01]  /*1650*/  LDG.E.CONSTANT R4, desc[UR10][R4.64] ;  /* 0x0000000a04047981 */ /* 0x000f62000c1e9900 */
[C---:B------:R-:W-:Y:S02]  /*1660*/  IADD3.X R17, PT, PT, R11.reuse, UR13, RZ, P0, !PT ;  /* 0x0000000d0b117c10 */ /* 0x040fe400087fe4ff */
[----:B------:R-:W-:Y:S01]  /*1670*/  IADD3.X R21, PT, PT, R11, UR15, RZ, P1, !PT ;  /* 0x0000000f0b157c10 */ /* 0x000fe20008ffe4ff */
[----:B------:R-:W5:Y:S04]  /*1680*/  LDG.E.CONSTANT R8, desc[UR10][R8.64] ;  /* 0x0000000a08087981 */ /* 0x000f68000c1e9900 */
[----:B------:R-:W5:Y:S04]  /*1690*/  LDG.E.CONSTANT R16, desc[UR10][R16.64] ;  /* 0x0000000a10107981 */ /* 0x000f68000c1e9900 */
[----:B------:R-:W5:Y:S01]  /*16a0*/  LDG.E.CONSTANT R20, desc[UR10][R20.64] ;  /* 0x0000000a14147981 */ /* 0x000f62000c1e9900 */
[----:B------:R-:W-:-:S05]  /*16b0*/  LEA R11, R19, UR6, 0x2 ;  /* 0x00000006130b7c11 */ /* 0x000fca000f8e10ff */
[----:B0-----:R-:W-:-:S04]  /*16c0*/  IMAD R29, R0, 0x4, R11 ;  /* 0x00000004001d7824 */ /* 0x001fc800078e020b */
[----:B------:R-:W-:-:S04]  /*16d0*/  IMAD R31, R0, 0x4, R29 ;  /* 0x00000004001f7824 */ /* 0x000fc800078e021d */
[----:B------:R-:W-:Y:S02]  /*16e0*/  IMAD R33, R0, 0x4, R31 ;  /* 0x0000000400217824 */ /* 0x000fe400078e021f */
[----:B------:R-:W-:-:S05]  /*16f0*/  IMAD.IADD R19, R24, 0x1, R0 ;  /* 0x0000000118137824 */ /* 0x000fca00078e0200 */
[----:B------:R-:W-:Y:S01]  /*1700*/  ISETP.GE.U32.AND P0, PT, R19, 0x400, PT ;  /* 0x000004001300780c */ /* 0x000fe20003f06070 */
[----:B--2---:R0:W-:Y:S04]  /*1710*/  STS [R11+0x1000], R22 ;  /* 0x001000160b007388 */ /* 0x0041e80000000800 */
[----:B---3--:R0:W-:Y:S04]  /*1720*/  STS [R11+0x3000], R25 ;  /* 0x003000190b007388 */ /* 0x0081e80000000800 */
[----:B----4-:R0:W-:Y:S04]  /*1730*/  STS [R29+0x1000], R26 ;  /* 0x0010001a1d007388 */ /* 0x0101e80000000800 */
[----:B-----5:R0:W-:Y:S04]  /*1740*/  STS [R29+0x3000], R27 ;  /* 0x0030001b1d007388 */ /* 0x0201e80000000800 */
[----:B------:R0:W-:Y:S04]  /*1750*/  STS [R31+0x1000], R4 ;  /* 0x001000041f007388 */ /* 0x0001e80000000800 */
[----:B------:R0:W-:Y:S04]  /*1760*/  STS [R31+0x3000], R8 ;  /* 0x003000081f007388 */ /* 0x0001e80000000800 */
[----:B------:R0:W-:Y:S04]  /*1770*/  STS [R33+0x1000], R16 ;  /* 0x0010001021007388 */ /* 0x0001e80000000800 */
[----:B------:R0:W-:Y:S01]  /*1780*/  STS [R33+0x3000], R20 ;  /* 0x0030001421007388 */ /* 0x0001e20000000800 */
[----:B------:R-:W-:Y:S05]  /*1790*/  @!P0 BRA `(.L_x_21) ;  /* 0xfffffffc00148947 */ /* 0x000fea000383ffff */
.L_x_20:
[----:B------:R-:W-:Y:S05]  /*17a0*/  BSYNC.RECONVERGENT B0 ;  /* 0x0000000000007941 */ /* 0x000fea0003800200 */
.L_x_19:
[----:B------:R-:W-:Y:S01]  /*17b0*/  NOP ;  /* 0x0000000000007918 */ /* 0x000fe20000000000 */
[----:B------:R-:W-:Y:S01]  /*17c0*/  SYNCS.ARRIVE.TRANS64.RED.A0T1 RZ, [UR5+0x10], RZ ;  /* 0x000010ffffff79a7 */ /* 0x000fe20008200405 */
[----:B------:R-:W-:Y:S01]  /*17d0*/  ARRIVES.LDGSTSBAR.64.TRANSCNT [UR5+0x10] ;  /* 0x00001000ff0079b0 */ /* 0x000fe20008002a05 */
[----:B------:R-:W-:Y:S01]  /*17e0*/  NOP ;  /* 0x0000000000007918 */ /* 0x000fe20000000000 */
[----:B------:R-:W-:Y:S01]  /*17f0*/  SYNCS.ARRIVE.TRANS64.A1T0 RZ, [UR5+0x10], RZ ;  /* 0x000010ffffff79a7 */ /* 0x000fe20008100005 */
[----:B------:R-:W-:Y:S01]  /*1800*/  IMAD.MOV.U32 R5, RZ, RZ, 0x4 ;  /* 0x00000004ff057424 */ /* 0x000fe200078e00ff */
[----:B0-2---:R-:W-:-:S07]  /*1810*/  PRMT R4, RZ, 0x7610, R4 ;  /* 0x00007610ff047816 */ /* 0x005fce0000000004 */
.L_x_2:
[----:B------:R-:W0:Y:S01]  /*1820*/  LDCU UR4, c[0x0][0x398] ;  /* 0x00007300ff0477ac */ /* 0x000e220008000800 */
[----:B------:R-:W-:Y:S01]  /*1830*/  BAR.SYNC.DEFER_BLOCKING 0x0 ;  /* 0x0000000000007b1d */ /* 0x000fe20000010000 */
[----:B0-----:R-:W-:-:S13]  /*1840*/  ISETP.GE.AND P0, PT, R23, UR4, PT ;  /* 0x0000000417007c0c */ /* 0x001fda000bf06270 */
[----:B------:R-:W-:Y:S05]  /*1850*/  @P0 BRA `(.L_x_22) ;  /* 0x0000001000780947 */ /* 0x000fea0003800000 */
[----:B------:R-:W0:Y:S01]  /*1860*/  S2UR UR5, SR_CgaCtaId ;  /* 0x00000000000579c3 */ /* 0x000e220000008800 */
[----:B------:R-:W-:Y:S01]  /*1870*/  UMOV UR4, 0x400 ;  /* 0x0000040000047882 */ /* 0x000fe20000000000 */
[----:B------:R-:W-:Y:S01]  /*1880*/  VIADD R9, R12, 0xffffffe0 ;  /* 0xffffffe00c097836 */ /* 0x000fe20000000000 */
[----:B------:R-:W-:Y:S01]  /*1890*/  UIADD3 UR4, UPT, UPT, UR4, 0x30, URZ ;  /* 0x0000003004047890 */ /* 0x000fe2000fffe0ff */
[----:B------:R-:W-:Y:S01]  /*18a0*/  IMAD R8, R6, 0x20, R7 ;  /* 0x0000002006087824 */ /* 0x000fe200078e0207 */
[----:B------:R-:W-:Y:S02]  /*18b0*/  LOP3.LUT R10, R10, 0x3, RZ, 0xc0, !PT ;  /* 0x000000030a0a7812 */ /* 0x000fe400078ec0ff */
[----:B------:R-:W-:Y:S01]  /*18c0*/  ISETP.GT.U32.AND P1, PT, R9, 0x7f, PT ;  /* 0x0000007f0900780c */ /* 0x000fe20003f24070 */
[----:B------:R-:W-:Y:S01]  /*18d0*/  IMAD.IADD R9, R14, 0x1, R0 ;  /* 0x000000010e097824 */ /* 0x000fe200078e0200 */
[----:B-1----:R-:W-:-:S03]  /*18e0*/  PRMT R11, RZ, 0x7610, R11 ;  /* 0x00007610ff0b7816 */ /* 0x002fc6000000000b */
[----:B------:R-:W-:Y:S01]  /*18f0*/  IMAD.IADD R20, R9, 0x1, R0 ;  /* 0x0000000109147824 */ /* 0x000fe200078e0200 */
[----:B0-----:R-:W-:-:S06]  /*1900*/  ULEA UR4, UR5, UR4, 0x18 ;  /* 0x0000000405047291 */ /* 0x001fcc000f8ec0ff */
[----:B------:R-:W-:Y:S01]  /*1910*/  LEA R21, R8, UR4, 0x2 ;  /* 0x0000000408157c11 */ /* 0x000fe2000f8e10ff */
[----:B------:R-:W-:-:S04]  /*1920*/  UMOV UR4, URZ ;  /* 0x000000ff00047c82 */ /* 0x000fc80008000000 */
[----:B------:R-:W-:-:S07]  /*1930*/  VIADD R21, R21, 0x3f80 ;  /* 0x00003f8015157836 */ /* 0x000fce0000000000 */
.L_x_43:
[----:B-1----:R-:W-:Y:S01]  /*1940*/  LOP3.LUT R16, R5, 0xffff, RZ, 0xc0, !PT ;  /* 0x0000ffff05107812 */ /* 0x002fe200078ec0ff */
[----:B------:R-:W-:Y:S01]  /*1950*/  USHF.L.U32 UR5, UR4, 0xc, URZ ;  /* 0x0000000c04057899 */ /* 0x000fe200080006ff */
[----:B------:R-:W-:Y:S02]  /*1960*/  LOP3.LUT R22, R11, 0xff, RZ, 0xc0, !PT ;  /* 0x000000ff0b167812 */ /* 0x000fe400078ec0ff */
[----:B------:R-:W-:Y:S01]  /*1970*/  SHF.R.U32.HI R16, RZ, 0x1, R16 ;  /* 0x00000001ff107819 */ /* 0x000fe20000011610 */
[----:B------:R-:W-:-:S03]  /*1980*/  ULOP3.LUT UR6, UR5, 0x1000, URZ, 0xc0, !UPT ;  /* 0x0000100005067892 */ /* 0x000fc6000f8ec0ff */
[----:B------:R-:W-:Y:S02]  /*1990*/  LOP3.LUT R16, R16, 0x1, RZ, 0xc0, !PT ;  /* 0x0000000110107812 */ /* 0x000fe400078ec0ff */
[----:B0-----:R-:W-:Y:S01]  /*19a0*/  CS2R R18, SR_GLOBALTIMERLO ;  /* 0x0000000000127805 */ /* 0x001fe20000015200 */
[----:B------:R-:W0:Y:S01]  /*19b0*/  S2R R24, SR_CgaCtaId ;  /* 0x0000000000187919 */ /* 0x000e220000008800 */
[----:B------:R-:W-:-:S04]  /*19c0*/  MOV R17, 0x400 ;  /* 0x0000040000117802 */ /* 0x000fc80000000f00 */
[----:B0-----:R-:W-:Y:S02]  /*19d0*/  LEA R25, R24, R17, 0x18 ;  /* 0x0000001118197211 */ /* 0x001fe400078ec0ff */
[----:B------:R-:W-:-:S03]  /*19e0*/  SHF.L.U32 R17, R16, 0x1f, RZ ;  /* 0x0000001f10117819 */ /* 0x000fc600000006ff */
[----:B------:R-:W-:-:S04]  /*19f0*/  IMAD R22, R22, 0x10, R25 ;  /* 0x0000001016167824 */ /* 0x000fc800078e0219 */
[----:B------:R-:W0:Y:S02]  /*1a00*/  SYNCS.PHASECHK.TRANS64.TRYWAIT P0, [R22+URZ], R17 ;  /* 0x00000011160075a7 */ /* 0x000e2400080011ff */
[----:B0-----:R-:W-:Y:S05]  /*1a10*/  @P0 BRA `(.L_x_23) ;  /* 0x0000000000600947 */ /* 0x001fea0003800000 */
[----:B------:R-:W-:Y:S01]  /*1a20*/  SHF.L.U32 R25, R16, 0x1f, RZ ;  /* 0x0000001f10197819 */ /* 0x000fe200000006ff */
[----:B------:R-:W-:-:S06]  /*1a30*/  UMOV UR5, URZ ;  /* 0x000000ff00057c82 */ /* 0x000fcc0008000000 */
.L_x_26:
        /* <DEDUP_REMOVED lines=11> */
.L_x_25:
        /* <DEDUP_REMOVED lines=9> */
.L_x_24:
[----:B------:R-:W0:Y:S02]  /*1b80*/  SYNCS.PHASECHK.TRANS64.TRYWAIT P0, [R22+URZ], R25 ;  /* 0x00000019160075a7 */ /* 0x000e2400080011ff */
[----:B0-----:R-:W-:Y:S05]  /*1b90*/  @!P0 BRA `(.L_x_26) ;  /* 0xfffffffc00a88947 */ /* 0x001fea000383ffff */
.L_x_23:
[----:B------:R-:W-:Y:S01]  /*1ba0*/  VIADD R11, R11, 0x1 ;  /* 0x000000010b0b7836 */ /* 0x000fe20000000000 */
[----:B------:R-:W0:Y:S08]  /*1bb0*/  S2UR UR8, SR_CgaCtaId ;  /* 0x00000000000879c3 */ /* 0x000e300000008800 */
[----:B------:R-:W-:Y:S06]  /*1bc0*/  BAR.SYNC.DEFER_BLOCKING 0x0 ;  /* 0x0000000000007b1d */ /* 0x000fec0000010000 */
[----:B------:R-:W-:Y:S01]  /*1bd0*/  UMOV UR7, 0x400 ;  /* 0x0000040000077882 */ /* 0x000fe20000000000 */
[----:B------:R-:W-:Y:S01]  /*1be0*/  BSSY.RECONVERGENT B0, `(.L_x_27) ;  /* 0x0000016000007945 */ /* 0x000fe20003800200 */
[----:B------:R-:W-:-:S03]  /*1bf0*/  LOP3.LUT R24, R11, 0xff, RZ, 0xc0, !PT ;  /* 0x000000ff0b187812 */ /* 0x000fc600078ec0ff */
[----:B------:R-:W-:Y:S05]  /*1c00*/  @P1 BRA `(.L_x_28) ;  /* 0x00000000004c1947 */ /* 0x000fea0003800000 */
[----:B------:R-:W-:Y:S02]  /*1c10*/  VIADD R16, R21, UR6 ;  /* 0x0000000615107c36 */ /* 0x000fe40008000000 */
[----:B------:R-:W-:-:S07]  /*1c20*/  IMAD.MOV.U32 R17, RZ, RZ, R8 ;  /* 0x000000ffff117224 */ /* 0x000fce00078e0008 */
.L_x_29:
[----:B------:R-:W-:Y:S04]  /*1c30*/  LDS R18, [R16+-0x4000] ;  /* 0xffc0000010127984 */ /* 0x000fe80000000800 */
[----:B------:R-:W1:Y:S02]  /*1c40*/  LDS R19, [R16+-0x2000] ;  /* 0xffe0000010137984 */ /* 0x000e640000000800 */
[----:B-1----:R-:W-:-:S04]  /*1c50*/  FADD R18, R18, R19 ;  /* 0x0000001312127221 */ /* 0x002fc80000000000 */
[----:B------:R-:W-:-:S04]  /*1c60*/  FADD R18, RZ, R18 ;  /* 0x00000012ff127221 */ /* 0x000fc80000000000 */
[----:B------:R-:W-:-:S04]  /*1c70*/  FADD R18, RZ, R18 ;  /* 0x00000012ff127221 */ /* 0x000fc80000000000 */
[----:B------:R-:W-:-:S04]  /*1c80*/  FADD R18, RZ, R18 ;  /* 0x00000012ff127221 */ /* 0x000fc80000000000 */
[----:B------:R-:W-:-:S04]  /*1c90*/  FADD R18, RZ, R18 ;  /* 0x00000012ff127221 */ /* 0x000fc80000000000 */
[----:B------:R-:W-:-:S04]  /*1ca0*/  FADD R18, RZ, R18 ;  /* 0x00000012ff127221 */ /* 0x000fc80000000000 */
[----:B------:R-:W-:-:S04]  /*1cb0*/  FADD R18, RZ, R18 ;  /* 0x00000012ff127221 */ /* 0x000fc80000000000 */
[----:B------:R-:W-:-:S04]  /*1cc0*/  FADD R18, RZ, R18 ;  /* 0x00000012ff127221 */ /* 0x000fc80000000000 */
[----:B------:R-:W-:Y:S01]  /*1cd0*/  FADD R19, RZ, R18 ;  /* 0x00000012ff137221 */ /* 0x000fe20000000000 */
[C---:B------:R-:W-:Y:S02]  /*1ce0*/  VIADD R18, R17.reuse, 0xffffffe0 ;  /* 0xffffffe011127836 */ /* 0x040fe40000000000 */
[----:B------:R-:W-:Y:S02]  /*1cf0*/  VIADD R17, R17, 0x80 ;  /* 0x0000008011117836 */ /* 0x000fe40000000000 */
[----:B------:R1:W-:Y:S01]  /*1d00*/  STS [R16], R19 ;  /* 0x0000001310007388 */ /* 0x0003e20000000800 */
[----:B------:R-:W-:Y:S01]  /*1d10*/  ISETP.GE.AND P0, PT, R18, 0x380, PT ;  /* 0x000003801200780c */ /* 0x000fe20003f06270 */
[----:B-1----:R-:W-:-:S12]  /*1d20*/  VIADD R16, R16, 0x200 ;  /* 0x0000020010107836 */ /* 0x002fd80000000000 */
[----:B------:R-:W-:Y:S05]  /*1d30*/  @!P0 BRA `(.L_x_29) ;  /* 0xfffffffc00bc8947 */ /* 0x000fea000383ffff */
.L_x_28:
[----:B0-----:R-:W-:Y:S05]  /*1d40*/  BSYNC.RECONVERGENT B0 ;  /* 0x0000000000007941 */ /* 0x001fea0003800200 */
.L_x_27:
[----:B------:R-:W-:Y:S01]  /*1d50*/  BAR.SYNC.DEFER_BLOCKING 0x0 ;  /* 0x0000000000007b1d */ /* 0x000fe20000010000 */
[----:B------:R-:W-:Y:S01]  /*1d60*/  ISETP.NE.AND P0, PT, R6, 0x5, PT ;  /* 0x000000050600780c */ /* 0x000fe20003f05270 */
[----:B------:R-:W-:-:S04]  /*1d70*/  UIADD3 UR5, UPT, UPT, UR7, 0x30, URZ ;  /* 0x0000003007057890 */ /* 0x000fc8000fffe0ff */
[----:B------:R-:W-:Y:S01]  /*1d80*/  BSSY.RECONVERGENT B0, `(.L_x_30) ;  /* 0x0000018000007945 */ /* 0x000fe20003800200 */
[----:B------:R-:W0:Y:S01]  /*1d90*/  LDCU.64 UR12, c[0x0][0x390] ;  /* 0x00007200ff0c77ac */ /* 0x000e220008000a00 */
[----:B------:R-:W-:Y:S01]  /*1da0*/  ISETP.NE.AND P2, PT, R24, 0x2, PT ;  /* 0x000000021800780c */ /* 0x000fe20003f45270 */
[----:B------:R-:W-:-:S04]  /*1db0*/  ULEA UR5, UR8, UR5, 0x18 ;  /* 0x0000000508057291 */ /* 0x000fc8000f8ec0ff */
[----:B------:R-:W-:Y:S01]  /*1dc0*/  UIADD3 UR6, UPT, UPT, UR5, UR6, URZ ;  /* 0x0000000605067290 */ /* 0x000fe2000fffe0ff */
[----:B------:R-:W-:Y:S11]  /*1dd0*/  @P0 BRA `(.L_x_31) ;  /* 0x0000000000480947 */ /* 0x000ff60003800000 */
[----:B------:R-:W-:-:S07]  /*1de0*/  IMAD.MOV.U32 R24, RZ, RZ, R7 ;  /* 0x000000ffff187224 */ /* 0x000fce00078e0007 */
.L_x_32:
[----:B------:R-:W-:Y:S01]  /*1df0*/  LEA R26, R24, UR6, 0x2 ;  /* 0x00000006181a7c11 */ /* 0x000fe2000f8e10ff */
[----:B-1----:R-:W-:Y:S02]  /*1e00*/  IMAD.MOV.U32 R16, RZ, RZ, R24 ;  /* 0x000000ffff107224 */ /* 0x002fe400078e0018 */
[----:B------:R-:W-:Y:S02]  /*1e10*/  IMAD.MOV.U32 R17, RZ, RZ, RZ ;  /* 0x000000ffff117224 */ /* 0x000fe400078e00ff */
[----:B------:R-:W1:Y:S01]  /*1e20*/  LDS R27, [R26+0x4000] ;  /* 0x004000001a1b7984 */ /* 0x000e620000000800 */
[----:B------:R-:W-:-:S03]  /*1e30*/  IMAD.WIDE.U32 R18, R23, 0x400, R16 ;  /* 0x0000040017127825 */ /* 0x000fc600078e0010 */
[----:B------:R-:W2:Y:S01]  /*1e40*/  LDS R31, [R26+0x4080] ;  /* 0x004080001a1f7984 */ /* 0x000ea20000000800 */
[----:B0-----:R-:W-:-:S03]  /*1e50*/  LEA R16, P0, R18, UR12, 0x2 ;  /* 0x0000000c12107c11 */ /* 0x001fc6000f8010ff */
[----:B------:R-:W0:Y:S01]  /*1e60*/  LDS R29, [R26+0x4100] ;  /* 0x004100001a1d7984 */ /* 0x000e220000000800 */
[----:B------:R-:W-:-:S03]  /*1e70*/  LEA.HI.X R17, R18, UR13, R19, 0x2, P0 ;  /* 0x0000000d12117c11 */ /* 0x000fc600080f1413 */
[----:B------:R-:W3:Y:S01]  /*1e80*/  LDS R25, [R26+0x4180] ;  /* 0x004180001a197984 */ /* 0x000ee20000000800 */
[C---:B------:R-:W-:Y:S01]  /*1e90*/  ISETP.GE.U32.AND P0, PT, R24.reuse, 0x380, PT ;  /* 0x000003801800780c */ /* 0x040fe20003f06070 */
[----:B------:R-:W-:Y:S02]  /*1ea0*/  VIADD R24, R24, 0x80 ;  /* 0x0000008018187836 */ /* 0x000fe40000000000 */
[----:B-1----:R1:W-:Y:S04]  /*1eb0*/  STG.E desc[UR10][R16.64], R27 ;  /* 0x0000001b10007986 */ /* 0x0023e8000c10190a */
[----:B--2---:R1:W-:Y:S04]  /*1ec0*/  STG.E desc[UR10][R16.64+0x80], R31 ;  /* 0x0000801f10007986 */ /* 0x0043e8000c10190a */
[----:B0-----:R1:W-:Y:S04]  /*1ed0*/  STG.E desc[UR10][R16.64+0x100], R29 ;  /* 0x0001001d10007986 */ /* 0x0013e8000c10190a */
[----:B---3--:R1:W-:Y:S01]  /*1ee0*/  STG.E desc[UR10][R16.64+0x180], R25 ;  /* 0x0001801910007986 */ /* 0x0083e2000c10190a */
[----:B------:R-:W-:Y:S05]  /*1ef0*/  @!P0 BRA `(.L_x_32) ;  /* 0xfffffffc00bc8947 */ /* 0x000fea000383ffff */
.L_x_31:
[----:B0-----:R-:W-:Y:S05]  /*1f00*/  BSYNC.RECONVERGENT B0 ;  /* 0x0000000000007941 */ /* 0x001fea0003800200 */
.L_x_30:
[----:B------:R-:W0:Y:S01]  /*1f10*/  LDCU UR5, c[0x0][0x398] ;  /* 0x00007300ff0577ac */ /* 0x000e220008000800 */
[----:B------:R-:W-:Y:S01]  /*1f20*/  IMAD R23, R2, 0x2, R23 ;  /* 0x0000000202177824 */ /* 0x000fe200078e0217 */
[----:B------:R-:W-:Y:S06]  /*1f30*/  BAR.SYNC.DEFER_BLOCKING 0x0 ;  /* 0x0000000000007b1d */ /* 0x000fec0000010000 */
[----:B------:R2:W-:Y:S01]  /*1f40*/  SYNCS.ARRIVE.TRANS64.A1T0 RZ, [R22+URZ+0x8], RZ ;  /* 0x000008ff16ff79a7 */ /* 0x0005e200081000ff */
[----:B------:R-:W-:Y:S02]  /*1f50*/  @!P2 LOP3.LUT R5, R5, 0x2, RZ, 0x3c, !PT ;  /* 0x000000020505a812 */ /* 0x000fe400078e3cff */
[----:B------:R-:W-:Y:S01]  /*1f60*/  SEL R11, R11, RZ, P2 ;  /* 0x000000ff0b0b7207 */ /* 0x000fe20001000000 */
[----:B------:R-:W-:Y:S01]  /*1f70*/  BAR.SYNC.DEFER_BLOCKING 0x0 ;  /* 0x0000000000007b1d */ /* 0x000fe20000010000 */
[----:B0-----:R-:W-:-:S13]  /*1f80*/  ISETP.GE.AND P0, PT, R23, UR5, PT ;  /* 0x0000000517007c0c */ /* 0x001fda000bf06270 */
[----:B--2---:R-:W-:Y:S05]  /*1f90*/  @P0 BRA `(.L_x_33) ;  /* 0x0000000800880947 */ /* 0x004fea0003800000 */
[----:B-1----:R-:W-:-:S04]  /*1fa0*/  LOP3.LUT R16, R4, 0xff, RZ, 0xc0, !PT ;  /* 0x000000ff04107812 */ /* 0x002fc800078ec0ff */
[----:B------:R-:W-:Y:S02]  /*1fb0*/  R2UR UR5, R16 ;  /* 0x00000000100572ca */ /* 0x000fe400000e0000 */
[----:B------:R-:W-:Y:S01]  /*1fc0*/  CS2R R18, SR_GLOBALTIMERLO ;  /* 0x0000000000127805 */ /* 0x000fe20000015200 */
[----:B------:R-:W-:Y:S01]  /*1fd0*/  ULEA UR7, UR8, UR7, 0x18 ;  /* 0x0000000708077291 */ /* 0x000fe2000f8ec0ff */
[----:B------:R-:W-:-:S09]  /*1fe0*/  LOP3.LUT R16, R5, 0x1, RZ, 0xc0, !PT ;  /* 0x0000000105107812 */ /* 0x000fd200078ec0ff */
[----:B------:R-:W-:Y:S01]  /*1ff0*/  ULEA UR7, UR5, UR7, 0x4 ;  /* 0x0000000705077291 */ /* 0x000fe2000f8e20ff */
[----:B------:R-:W-:-:S08]  /*2000*/  SHF.L.U32 R17, R16, 0x1f, RZ ;  /* 0x0000001f10117819 */ /* 0x000fd000000006ff */
[----:B------:R-:W0:Y:S02]  /*2010*/  SYNCS.PHASECHK.TRANS64.TRYWAIT P0, [UR7+0x8], R17 ;  /* 0x00000811ff0075a7 */ /* 0x000e240008001107 */
[----:B0-----:R-:W-:Y:S05]  /*2020*/  @P0 BRA `(.L_x_34) ;  /* 0x0000000000600947 */ /* 0x001fea0003800000 */
[----:B------:R-:W-:Y:S01]  /*2030*/  SHF.L.U32 R22, R16, 0x1f, RZ ;  /* 0x0000001f10167819 */ /* 0x000fe200000006ff */
[----:B------:R-:W-:-:S06]  /*2040*/  UMOV UR5, URZ ;  /* 0x000000ff00057c82 */ /* 0x000fcc0008000000 */
.L_x_37:
        /* <DEDUP_REMOVED lines=11> */
.L_x_36:
        /* <DEDUP_REMOVED lines=9> */
.L_x_35:
[----:B------:R-:W0:Y:S02]  /*2190*/  SYNCS.PHASECHK.TRANS64.TRYWAIT P0, [UR7+0x8], R22 ;  /* 0x00000816ff0075a7 */ /* 0x000e240008001107 */
[----:B0-----:R-:W-:Y:S05]  /*21a0*/  @!P0 BRA `(.L_x_37) ;  /* 0xfffffffc00a88947 */ /* 0x001fea000383ffff */
.L_x_34:
        /* <DEDUP_REMOVED lines=9> */
[----:B------:R-:W-:-:S03]  /*2240*/  IMAD.WIDE.U32 R24, R23, 0x400, R24 ;  /* 0x0000040017187825 */ /* 0x000fc600078e0018 */
        /* <DEDUP_REMOVED lines=9> */
[----:B------:R-:W-:Y:S02]  /*22e0*/  LEA R25, R12, UR6, 0x2 ;  /* 0x000000060c197c11 */ /* 0x000fe4000f8e10ff */
[----:B------:R-:W-:Y:S01]  /*22f0*/  ISETP.NE.AND P2, PT, R10, 0x1, PT ;  /* 0x000000010a00780c */ /* 0x000fe20003f45270 */
[----:B------:R-:W-:Y:S02]  /*2300*/  IMAD.MOV.U32 R22, RZ, RZ, R14 ;  /* 0x000000ffff167224 */ /* 0x000fe400078e000e */
[----:B--2---:R1:W-:Y:S04]  /*2310*/  STS [R25], R28 ;  /* 0x0000001c19007388 */ /* 0x0043e80000000800 */
[----:B---3--:R1:W-:Y:S06]  /*2320*/  STS [R25+0x2000], R26 ;  /* 0x0020001a19007388 */ /* 0x0083ec0000000800 */
[----:B------:R-:W-:Y:S05]  /*2330*/  @!P2 BRA `(.L_x_39) ;  /* 0x00000000007ca947 */ /* 0x000fea0003800000 */
[----:B-1----:R-:W-:Y:S01]  /*2340*/  IMAD.MOV.U32 R26, RZ, RZ, R14 ;  /* 0x000000ffff1a7224 */ /* 0x002fe200078e000e */
[----:B------:R-:W-:Y:S01]  /*2350*/  ISETP.NE.AND P2, PT, R10, 0x2, PT ;  /* 0x000000020a00780c */ /* 0x000fe20003f45270 */
[----:B------:R-:W-:Y:S02]  /*2360*/  IMAD.MOV.U32 R27, RZ, RZ, RZ ;  /* 0x000000ffff1b7224 */ /* 0x000fe400078e00ff */
[----:B------:R-:W-:-:S04]  /*2370*/  IMAD.WIDE.U32 R26, R23, 0x400, R26 ;  /* 0x00000400171a7825 */ /* 0x000fc800078e001a */
[C---:B------:R-:W-:Y:S01]  /*2380*/  IMAD.SHL.U32 R31, R26.reuse, 0x4, RZ ;  /* 0x000000041a1f7824 */ /* 0x040fe200078e00ff */
[----:B------:R-:W-:-:S04]  /*2390*/  SHF.L.U64.HI R26, R26, 0x2, R27 ;  /* 0x000000021a1a7819 */ /* 0x000fc8000001021b */
[----:B------:R-:W-:-:S05]  /*23a0*/  IADD3 R32, P3, PT, R31, R16, RZ ;  /* 0x000000101f207210 */ /* 0x000fca0007f7e0ff */
[----:B------:R-:W-:Y:S01]  /*23b0*/  IMAD.X R33, R26, 0x1, R17, P3 ;  /* 0x000000011a217824 */ /* 0x000fe200018e0611 */
[----:B------:R-:W-:Y:S01]  /*23c0*/  IADD3 R30, P3, PT, R31, R18, RZ ;  /* 0x000000121f1e7210 */ /* 0x000fe20007f7e0ff */
[----:B------:R-:W-:-:S03]  /*23d0*/  IMAD.MOV.U32 R27, RZ, RZ, RZ ;  /* 0x000000ffff1b7224 */ /* 0x000fc600078e00ff */
[----:B------:R-:W2:Y:S01]  /*23e0*/  LDG.E.CONSTANT R24, desc[UR10][R32.64] ;  /* 0x0000000a20187981 */ /* 0x000ea2000c1e9900 */
[----:B------:R-:W-:Y:S02]  /*23f0*/  IMAD.X R31, R26, 0x1, R19, P3 ;  /* 0x000000011a1f7824 */ /* 0x000fe400018e0613 */
[----:B------:R-:W-:-:S04]  /*2400*/  IMAD.MOV.U32 R26, RZ, RZ, R9 ;  /* 0x000000ffff1a7224 */ /* 0x000fc800078e0009 */
[----:B------:R-:W-:Y:S02]  /*2410*/  @P2 IMAD.WIDE.U32 R28, R23, 0x400, R26 ;  /* 0x00000400171c2825 */ /* 0x000fe400078e001a */
[----:B------:R-:W3:Y:S02]  /*2420*/  LDG.E.CONSTANT R26, desc[UR10][R30.64] ;  /* 0x0000000a1e1a7981 */ /* 0x000ee4000c1e9900 */
[C---:B------:R-:W-:Y:S01]  /*2430*/  @P2 IMAD.SHL.U32 R27, R28.reuse, 0x4, RZ ;  /* 0x000000041c1b2824 */ /* 0x040fe200078e00ff */
[----:B------:R-:W-:-:S04]  /*2440*/  @P2 SHF.L.U64.HI R22, R28, 0x2, R29 ;  /* 0x000000021c162819 */ /* 0x000fc8000001021d */
[C---:B------:R-:W-:Y:S02]  /*2450*/  @P2 IADD3 R16, P3, PT, R27.reuse, R16, RZ ;  /* 0x000000101b102210 */ /* 0x040fe40007f7e0ff */
[----:B------:R-:W-:-:S03]  /*2460*/  @P2 IADD3 R18, P4, PT, R27, R18, RZ ;  /* 0x000000121b122210 */ /* 0x000fc60007f9e0ff */
[C---:B------:R-:W-:Y:S02]  /*2470*/  @P2 IMAD.X R17, R22.reuse, 0x1, R17, P3 ;  /* 0x0000000116112824 */ /* 0x040fe400018e0611 */
[----:B------:R-:W-:-:S03]  /*2480*/  @P2 IMAD.X R19, R22, 0x1, R19, P4 ;  /* 0x0000000116132824 */ /* 0x000fc600020e0613 */
[----:B------:R-:W4:Y:S04]  /*2490*/  @P2 LDG.E.CONSTANT R16, desc[UR10][R16.64] ;  /* 0x0000000a10102981 */ /* 0x000f28000c1e9900 */
[----:B------:R-:W5:Y:S01]  /*24a0*/  @P2 LDG.E.CONSTANT R18, desc[UR10][R18.64] ;  /* 0x0000000a12122981 */ /* 0x000f62000c1e9900 */
[C---:B------:R-:W-:Y:S02]  /*24b0*/  IMAD R27, R0.reuse, 0x4, R25 ;  /* 0x00000004001b7824 */ /* 0x040fe400078e0219 */
[----:B------:R-:W-:Y:S02]  /*24c0*/  IMAD.MOV.U32 R22, RZ, RZ, R9 ;  /* 0x000000ffff167224 */ /* 0x000fe400078e0009 */
[----:B------:R-:W-:Y:S02]  /*24d0*/  @P2 IMAD R25, R0, 0x4, R27 ;  /* 0x0000000400192824 */ /* 0x000fe400078e021b */
[----:B------:R-:W-:Y:S01]  /*24e0*/  @P2 IMAD.MOV.U32 R22, RZ, RZ, R20 ;  /* 0x000000ffff162224 */ /* 0x000fe200078e0014 */
[----:B--2---:R2:W-:Y:S04]  /*24f0*/  STS [R27], R24 ;  /* 0x000000181b007388 */ /* 0x0045e80000000800 */
[----:B---3--:R2:W-:Y:S04]  /*2500*/  STS [R27+0x2000], R26 ;  /* 0x0020001a1b007388 */ /* 0x0085e80000000800 */
[----:B----4-:R2:W-:Y:S04]  /*2510*/  @P2 STS [R25], R16 ;  /* 0x0000001019002388 */ /* 0x0105e80000000800 */
[----:B-----5:R2:W-:Y:S02]  /*2520*/  @P2 STS [R25+0x2000], R18 ;  /* 0x0020001219002388 */ /* 0x0205e40000000800 */
.L_x_39:
[----:B0-----:R-:W-:Y:S05]  /*2530*/  BSYNC.RECONVERGENT B0 ;  /* 0x0000000000007941 */ /* 0x001fea0003800200 */
.L_x_38:
[----:B------:R-:W-:Y:S04]  /*2540*/  BSSY.RECONVERGENT B0, `(.L_x_40) ;  /* 0x000003c000007945 */ /* 0x000fe80003800200 */
[----:B------:R-:W-:Y:S05]  /*2550*/  @!P0 BRA `(.L_x_41) ;  /* 0x0000000000e88947 */ /* 0x000fea0003800000 */
.L_x_42:
[----:B--2---:R-:W-:Y:S02]  /*2560*/  IMAD.MOV.U32 R16, RZ, RZ, R22 ;  /* 0x000000ffff107224 */ /* 0x004fe400078e0016 */
[----:B0-----:R-:W-:Y:S02]  /*2570*/  IMAD.MOV.U32 R17, RZ, RZ, RZ ;  /* 0x000000ffff117224 */ /* 0x001fe400078e00ff */
[----:B------:R-:W-:-:S04]  /*2580*/  IMAD.WIDE.U32 R16, R23, 0x400, R16 ;  /* 0x0000040017107825 */ /* 0x000fc800078e0010 */
[C---:B-1----:R-:W-:Y:S01]  /*2590*/  IMAD.SHL.U32 R26, R16.reuse, 0x4, RZ ;  /* 0x00000004101a7824 */ /* 0x042fe200078e00ff */
[----:B------:R-:W-:-:S04]  /*25a0*/  SHF.L.U64.HI R16, R16, 0x2, R17 ;  /* 0x0000000210107819 */ /* 0x000fc80000010211 */
[C---:B------:R-:W-:Y:S02]  /*25b0*/  IADD3 R30, P0, PT, R26.reuse, UR12, RZ ;  /* 0x0000000c1a1e7c10 */ /* 0x040fe4000ff1e0ff */
[----:B------:R-:W-:Y:S01]  /*25c0*/  IADD3 R26, P2, PT, R26, UR14, RZ ;  /* 0x0000000e1a1a7c10 */ /* 0x000fe2000ff5e0ff */
[----:B------:R-:W-:Y:S01]  /*25d0*/  IMAD.MOV.U32 R17, RZ, RZ, RZ ;  /* 0x000000ffff117224 */ /* 0x000fe200078e00ff */
[C---:B------:R-:W-:Y:S02]  /*25e0*/  IADD3.X R31, PT, PT, R16.reuse, UR13, RZ, P0, !PT ;  /* 0x0000000d101f7c10 */ /* 0x040fe400087fe4ff */
[----:B------:R-:W-:Y:S01]  /*25f0*/  IADD3.X R27, PT, PT, R16, UR15, RZ, P2, !PT ;  /* 0x0000000f101b7c10 */ /* 0x000fe200097fe4ff */
[----:B------:R-:W-:Y:S02]  /*2600*/  IMAD.IADD R16, R0, 0x1, R22 ;  /* 0x0000000100107824 */ /* 0x000fe400078e0216 */
[----:B------:R0:W2:Y:S02]  /*2610*/  LDG.E.CONSTANT R24, desc[UR10][R30.64] ;  /* 0x0000000a1e187981 */ /* 0x0000a4000c1e9900 */
[----:B------:R-:W-:-:S02]  /*2620*/  IMAD.WIDE.U32 R18, R23, 0x400, R16 ;  /* 0x0000040017127825 */ /* 0x000fc400078e0010 */
[----:B------:R-:W3:Y:S02]  /*2630*/  LDG.E.CONSTANT R26, desc[UR10][R26.64] ;  /* 0x0000000a1a1a7981 */ /* 0x000ee4000c1e9900 */
[C---:B------:R-:W-:Y:S01]  /*2640*/  IMAD.SHL.U32 R32, R18.reuse, 0x4, RZ ;  /* 0x0000000412207824 */ /* 0x040fe200078e00ff */
[----:B------:R-:W-:Y:S01]  /*2650*/  SHF.L.U64.HI R25, R18, 0x2, R19 ;  /* 0x0000000212197819 */ /* 0x000fe20000010213 */
[----:B------:R-:W-:-:S03]  /*2660*/  IMAD.IADD R16, R16, 0x1, R0 ;  /* 0x0000000110107824 */ /* 0x000fc600078e0200 */
[----:B------:R-:W-:Y:S01]  /*2670*/  IADD3 R36, P0, PT, R32, UR12, RZ ;  /* 0x0000000c20247c10 */ /* 0x000fe2000ff1e0ff */
[----:B------:R-:W-:-:S03]  /*2680*/  IMAD.WIDE.U32 R18, R23, 0x400, R16 ;  /* 0x0000040017127825 */ /* 0x000fc600078e0010 */
[C---:B------:R-:W-:Y:S01]  /*2690*/  IADD3.X R37, PT, PT, R25.reuse, UR13, RZ, P0, !PT ;  /* 0x0000000d19257c10 */ /* 0x040fe200087fe4ff */
[----:B------:R-:W-:Y:S01]  /*26a0*/  IMAD.SHL.U32 R34, R18, 0x4, RZ ;  /* 0x0000000412227824 */ /* 0x000fe200078e00ff */
[----:B------:R-:W-:Y:S02]  /*26b0*/  IADD3 R32, P0, PT, R32, UR14, RZ ;  /* 0x0000000e20207c10 */ /* 0x000fe4000ff1e0ff */
[----:B------:R-:W-:Y:S01]  /*26c0*/  SHF.L.U64.HI R17, R18, 0x2, R19 ;  /* 0x0000000212117819 */ /* 0x000fe20000010213 */
[----:B------:R-:W-:Y:S01]  /*26d0*/  IMAD.IADD R16, R16, 0x1, R0 ;  /* 0x0000000110107824 */ /* 0x000fe200078e0200 */
[----:B------:R-:W-:Y:S01]  /*26e0*/  IADD3.X R33, PT, PT, R25, UR15, RZ, P0, !PT ;  /* 0x0000000f19217c10 */ /* 0x000fe200087fe4ff */
[----:B------:R-:W4:Y:S01]  /*26f0*/  LDG.E.CONSTANT R28, desc[UR10][R36.64] ;  /* 0x0000000a241c7981 */ /* 0x000f22000c1e9900 */
[----:B0-----:R-:W-:-:S03]  /*2700*/  IADD3 R30, P0, PT, R34, UR12, RZ ;  /* 0x0000000c221e7c10 */ /* 0x001fc6000ff1e0ff */
[----:B------:R-:W5:Y:S01]  /*2710*/  LDG.E.CONSTANT R29, desc[UR10][R32.64] ;  /* 0x0000000a201d7981 */ /* 0x000f62000c1e9900 */
[----:B------:R-:W-:Y:S02]  /*2720*/  IADD3.X R31, PT, PT, R17, UR13, RZ, P0, !PT ;  /* 0x0000000d111f7c10 */ /* 0x000fe400087fe4ff */
[----:B------:R-:W-:-:S03]  /*2730*/  IADD3 R34, P0, PT, R34, UR14, RZ ;  /* 0x0000000e22227c10 */ /* 0x000fc6000ff1e0ff */
[----:B------:R0:W5:Y:S01]  /*2740*/  LDG.E.CONSTANT R25, desc[UR10][R30.64] ;  /* 0x0000000a1e197981 */ /* 0x000162000c1e9900 */
[----:B------:R-:W-:Y:S01]  /*2750*/  IADD3.X R35, PT, PT, R17, UR15, RZ, P0, !PT ;  /* 0x0000000f11237c10 */ /* 0x000fe200087fe4ff */
[----:B------:R-:W-:Y:S02]  /*2760*/  IMAD.MOV.U32 R17, RZ, RZ, RZ ;  /* 0x000000ffff117224 */ /* 0x000fe400078e00ff */
[----:B------:R-:W-:Y:S02]  /*2770*/  IMAD.WIDE.U32 R18, R23, 0x400, R16 ;  /* 0x0000040017127825 */ /* 0x000fe400078e0010 */
[----:B------:R-:W5:Y:S01]  /*2780*/  LDG.E.CONSTANT R27, desc[UR10][R34.64] ;  /* 0x0000000a221b7981 */ /* 0x000f62000c1e9900 */
[----:B------:R-:W-:Y:S01]  /*2790*/  LEA R22, R22, UR6, 0x2 ;  /* 0x0000000616167c11 */ /* 0x000fe2000f8e10ff */
[C---:B------:R-:W-:Y:S01]  /*27a0*/  IMAD.SHL.U32 R17, R18.reuse, 0x4, RZ ;  /* 0x0000000412117824 */ /* 0x040fe200078e00ff */
[----:B------:R-:W-:-:S04]  /*27b0*/  SHF.L.U64.HI R18, R18, 0x2, R19 ;  /* 0x0000000212127819 */ /* 0x000fc80000010213 */
[C---:B0-----:R-:W-:Y:S02]  /*27c0*/  IADD3 R30, P0, PT, R17.reuse, UR12, RZ ;  /* 0x0000000c111e7c10 */ /* 0x041fe4000ff1e0ff */
[----:B------:R-:W-:Y:S02]  /*27d0*/  IADD3 R32, P2, PT, R17, UR14, RZ ;  /* 0x0000000e11207c10 */ /* 0x000fe4000ff5e0ff */
[C---:B------:R-:W-:Y:S02]  /*27e0*/  IADD3.X R31, PT, PT, R18.reuse, UR13, RZ, P0, !PT ;  /* 0x0000000d121f7c10 */ /* 0x040fe400087fe4ff */
[----:B------:R-:W-:-:S03]  /*27f0*/  IADD3.X R33, PT, PT, R18, UR15, RZ, P2, !PT ;  /* 0x0000000f12217c10 */ /* 0x000fc600097fe4ff */
[----:B------:R-:W5:Y:S04]  /*2800*/  LDG.E.CONSTANT R30, desc[UR10][R30.64] ;  /* 0x0000000a1e1e7981 */ /* 0x000f68000c1e9900 */
[----:B------:R-:W5:Y:S01]  /*2810*/  LDG.E.CONSTANT R32, desc[UR10][R32.64] ;  /* 0x0000000a20207981 */ /* 0x000f62000c1e9900 */
[----:B------:R-:W-:-:S04]  /*2820*/  IMAD R17, R0, 0x4, R22 ;  /* 0x0000000400117824 */ /* 0x000fc800078e0216 */
[----:B------:R-:W-:-:S04]  /*2830*/  IMAD R18, R0, 0x4, R17 ;  /* 0x0000000400127824 */ /* 0x000fc800078e0211 */
[----:B------:R-:W-:Y:S01]  /*2840*/  IMAD R19, R0, 0x4, R18 ;  /* 0x0000000400137824 */ /* 0x000fe200078e0212 */
[----:B--2---:R-:W-:Y:S04]  /*2850*/  STS [R22], R24 ;  /* 0x0000001816007388 */ /* 0x004fe80000000800 */
[----:B---3--:R0:W-:Y:S02]  /*2860*/  STS [R22+0x2000], R26 ;  /* 0x0020001a16007388 */ /* 0x0081e40000000800 */
[----:B0-----:R-:W-:Y:S02]  /*2870*/  IMAD.IADD R22, R16, 0x1, R0 ;  /* 0x0000000110167824 */ /* 0x001fe400078e0200 */
[----:B----4-:R0:W-:Y:S04]  /*2880*/  STS [R17], R28 ;  /* 0x0000001c11007388 */ /* 0x0101e80000000800 */
[----:B-----5:R0:W-:Y:S04]  /*2890*/  STS [R17+0x2000], R29 ;  /* 0x0020001d11007388 */ /* 0x0201e80000000800 */
[----:B------:R0:W-:Y:S01]  /*28a0*/  STS [R18], R25 ;  /* 0x0000001912007388 */ /* 0x0001e20000000800 */
[----:B------:R-:W-:-:S03]  /*28b0*/  ISETP.GE.U32.AND P0, PT, R22, 0x400, PT ;  /* 0x000004001600780c */ /* 0x000fc60003f06070 */
[----:B------:R0:W-:Y:S04]  /*28c0*/  STS [R18+0x2000], R27 ;  /* 0x0020001b12007388 */ /* 0x0001e80000000800 */
[----:B------:R0:W-:Y:S04]  /*28d0*/  STS [R19], R30 ;  /* 0x0000001e13007388 */ /* 0x0001e80000000800 */
[----:B------:R0:W-:Y:S02]  /*28e0*/  STS [R19+0x2000], R32 ;  /* 0x0020002013007388 */ /* 0x0001e40000000800 */
[----:B------:R-:W-:Y:S05]  /*28f0*/  @!P0 BRA `(.L_x_42) ;  /* 0xfffffffc00188947 */ /* 0x000fea000383ffff */
.L_x_41:
[----:B------:R-:W-:Y:S05]  /*2900*/  BSYNC.RECONVERGENT B0 ;  /* 0x0000000000007941 */ /* 0x000fea0003800200 */
.L_x_40:
[----:B------:R-:W-:Y:S01]  /*2910*/  NOP ;  /* 0x0000000000007918 */ /* 0x000fe20000000000 */
[----:B------:R-:W-:Y:S01]  /*2920*/  SYNCS.ARRIVE.TRANS64.RED.A0T1 RZ, [UR7], RZ ;  /* 0x000000ffffff79a7 */ /* 0x000fe20008200407 */
[----:B------:R-:W-:Y:S01]  /*2930*/  VIADD R4, R4, 0x1 ;  /* 0x0000000104047836 */ /* 0x000fe20000000000 */
[----:B------:R-:W-:Y:S01]  /*2940*/  ARRIVES.LDGSTSBAR.64.TRANSCNT [UR7] ;  /* 0x00000000ff0079b0 */ /* 0x000fe20008002a07 */
[----:B------:R-:W-:Y:S01]  /*2950*/  NOP ;  /* 0x0000000000007918 */ /* 0x000fe20000000000 */
[----:B------:R-:W-:Y:S02]  /*2960*/  SYNCS.ARRIVE.TRANS64.A1T0 RZ, [UR7], RZ ;  /* 0x000000ffffff79a7 */ /* 0x000fe40008100007 */
[----:B--2---:R-:W-:-:S04]  /*2970*/  LOP3.LUT R16, R4, 0xff, RZ, 0xc0, !PT ;  /* 0x000000ff04107812 */ /* 0x004fc800078ec0ff */
[----:B------:R-:W-:-:S04]  /*2980*/  ISETP.NE.AND P0, PT, R16, 0x2, PT ;  /* 0x000000021000780c */ /* 0x000fc80003f05270 */
[----:B------:R-:W-:Y:S02]  /*2990*/  SEL R16, RZ, 0x1, P0 ;  /* 0x00000001ff107807 */ /* 0x000fe40000000000 */
[----:B------:R-:W-:Y:S02]  /*29a0*/  SEL R4, R4, RZ, P0 ;  /* 0x000000ff04047207 */ /* 0x000fe40000000000 */
[----:B------:R-:W-:-:S07]  /*29b0*/  LOP3.LUT R5, R5, R16, RZ, 0x3c, !PT ;  /* 0x0000001005057212 */ /* 0x000fce00078e3cff */
.L_x_33:
[----:B------:R-:W2:Y:S01]  /*29c0*/  LDCU UR5, c[0x0][0x398] ;  /* 0x00007300ff0577ac */ /* 0x000ea20008000800 */
[----:B------:R-:W-:Y:S01]  /*29d0*/  IMAD.IADD R23, R23, 0x1, -R2 ;  /* 0x0000000117177824 */ /* 0x000fe200078e0a02 */
[----:B------:R-:W-:Y:S01]  /*29e0*/  UIADD3 UR4, UPT, UPT, UR4, 0x1, URZ ;  /* 0x0000000104047890 */ /* 0x000fe2000fffe0ff */
[----:B------:R-:W-:Y:S03]  /*29f0*/  BAR.SYNC.DEFER_BLOCKING 0x0 ;  /* 0x0000000000007b1d */ /* 0x000fe60000010000 */
[----:B--2---:R-:W-:-:S13]  /*2a00*/  ISETP.GE.AND P0, PT, R23, UR5, PT ;  /* 0x0000000517007c0c */ /* 0x004fda000bf06270 */
[----:B------:R-:W-:Y:S05]  /*2a10*/  @!P0 BRA `(.L_x_43) ;  /* 0xffffffec00c88947 */ /* 0x000fea000383ffff */
[----:B------:R-:W-:-:S13]  /*2a20*/  LOP3.LUT P0, RZ, R5, 0x4, RZ, 0xc0, !PT ;  /* 0x0000000405ff7812 */ /* 0x000fda000780c0ff */
[----:B------:R-:W-:Y:S05]  /*2a30*/  @!P0 EXIT ;  /* 0x000000000000894d */ /* 0x000fea0003800000 */
.L_x_22:
[----:B------:R-:W2:Y:S01]  /*2a40*/  S2R R3, SR_CgaCtaId ;  /* 0x0000000000037919 */ /* 0x000ea20000008800 */
[----:B------:R-:W-:Y:S01]  /*2a50*/  MOV R0, 0x400 ;  /* 0x0000040000007802 */ /* 0x000fe20000000f00 */
[----:B------:R-:W3:Y:S01]  /*2a60*/  S2R R7, SR_SWINHI ;  /* 0x0000000000077919 */ /* 0x000ee20000002f00 */
[----:B------:R-:W4:Y:S02]  /*2a70*/  S2R R9, SR_LANEID ;  /* 0x0000000000097919 */ /* 0x000f240000000000 */
[----:B--2---:R-:W-:-:S04]  /*2a80*/  LEA R6, R3, R0, 0x18 ;  /* 0x0000000003067211 */ /* 0x004fc800078ec0ff */
[----:B------:R-:W-:Y:S02]  /*2a90*/  MOV R4, R6 ;  /* 0x0000000600047202 */ /* 0x000fe40000000f00 */
[----:B---3--:R-:W-:Y:S02]  /*2aa0*/  MOV R5, R7 ;  /* 0x0000000700057202 */ /* 0x008fe40000000f00 */
[----:B------:R-:W-:Y:S02]  /*2ab0*/  VOTE.ANY R7, PT, PT ;  /* 0x0000000000077806 */ /* 0x000fe400038e0100 */
[----:B-1----:R-:W-:-:S05]  /*2ac0*/  IADD3 R2, P0, PT, R4, 0x20, RZ ;  /* 0x0000002004027810 */ /* 0x002fca0007f1e0ff */
[----:B------:R-:W-:-:S04]  /*2ad0*/  IMAD.X R3, RZ, RZ, R5, P0 ;  /* 0x000000ffff037224 */ /* 0x000fc800000e0605 */
[----:B------:R-:W1:Y:S02]  /*2ae0*/  MATCH.ANY.U64 R2, R2 ;  /* 0x00000000020273a1 */ /* 0x000e6400000e8200 */
[----:B-1----:R-:W1:Y:S08]  /*2af0*/  BREV R0, R2 ;  /* 0x0000000200007301 */ /* 0x002e700000000000 */
[----:B-1----:R-:W4:Y:S02]  /*2b00*/  FLO.U32.SH R0, R0 ;  /* 0x0000000000007300 */ /* 0x002f2400000e0400 */
[----:B----4-:R-:W-:-:S13]  /*2b10*/  ISETP.NE.AND P0, PT, R9, R0, PT ;  /* 0x000000000900720c */ /* 0x010fda0003f05270 */
[----:B------:R-:W-:Y:S05]  /*2b20*/  @P0 EXIT ;  /* 0x000000000000094d */ /* 0x000fea0003800000 */
[----:B------:R-:W1:Y:S02]  /*2b30*/  POPC R2, R2 ;  /* 0x0000000200027309 */ /* 0x000e640000000000 */
[----:B-1----:R-:W-:Y:S01]  /*2b40*/  IMAD.MOV R3, RZ, RZ, -R2 ;  /* 0x000000ffff037224 */ /* 0x002fe200078e0a02 */
[----:B------:R1:W-:Y:S06]  /*2b50*/  MEMBAR.SC.CTA ;  /* 0x0000000000007992 */ /* 0x0003ec0000000000 */
[----:B-1----:R-:W2:Y:S02]  /*2b60*/  ATOM.E.ADD.STRONG.SM PT, R5, desc[UR10][R4.64+0x20], R3 ;  /* 0x800020030405798a */ /* 0x002ea400081eb10a */
[----:B--2---:R-:W-:Y:S01]  /*2b70*/  NOP ;  /* 0x0000000000007918 */ /* 0x004fe20000000000 */
[----:B------:R-:W-:-:S13]  /*2b80*/  ISETP.NE.AND P0, PT, R5, R2, PT ;  /* 0x000000020500720c */ /* 0x000fda0003f05270 */
[----:B------:R-:W-:Y:S05]  /*2b90*/  @P0 EXIT ;  /* 0x000000000000094d */ /* 0x000fea0003800000 */
[----:B------:R-:W1:Y:S02]  /*2ba0*/  SYNCS.CCTL.IV [R6+URZ] ;  /* 0x00000000060079b1 */ /* 0x000e6400080000ff */
[----:B-1----:R-:W1:Y:S02]  /*2bb0*/  SYNCS.CCTL.IV [R6+URZ+0x8] ;  /* 0x00000800060079b1 */ /* 0x002e6400080000ff */
[----:B-1----:R-:W1:Y:S02]  /*2bc0*/  SYNCS.CCTL.IV [R6+URZ+0x10] ;  /* 0x00001000060079b1 */ /* 0x002e6400080000ff */
[----:B-1----:R-:W-:Y:S01]  /*2bd0*/  SYNCS.CCTL.IV [R6+URZ+0x18] ;  /* 0x00001800060079b1 */ /* 0x002fe200080000ff */
[----:B------:R-:W-:Y:S05]  /*2be0*/  EXIT ;  /* 0x000000000000794d */ /* 0x000fea0003800000 */
.L_x_44:
[----:B------:R-:W-:-:S00]  /*2bf0*/  BRA `(.L_x_44) ;  /* 0xfffffffc00fc7947 */ /* 0x000fc0000383ffff */
[----:B------:R-:W-:-:S00]  /*2c00*/  NOP ;  /* 0x0000000000007918 */ /* 0x000fc00000000000 */
[----:B------:R-:W-:-:S00]  /*2c10*/  NOP ;  /* 0x0000000000007918 */ /* 0x000fc00000000000 */
[----:B------:R-:W-:-:S00]  /*2c20*/  NOP ;  /* 0x0000000000007918 */ /* 0x000fc00000000000 */
[----:B------:R-:W-:-:S00]  /*2c30*/  NOP ;  /* 0x0000000000007918 */ /* 0x000fc00000000000 */
[----:B------:R-:W-:-:S00]  /*2c40*/  NOP ;  /* 0x0000000000007918 */ /* 0x000fc00000000000 */
[----:B------:R-:W-:-:S00]  /*2c50*/  NOP ;  /* 0x0000000000007918 */ /* 0x000fc00000000000 */
[----:B------:R-:W-:-:S00]  /*2c60*/  NOP ;  /* 0x0000000000007918 */ /* 0x000fc00000000000 */
[----:B------:R-:W-:-:S00]  /*2c70*/  NOP ;  /* 0x0000000000007918 */ /* 0x000fc00000000000 */
.L_x_45:


//--------------------- .nv.shared.warp_specialized_kernel_two_pipelines_multistream --------------------------
	.section	.nv.shared.warp_specialized_kernel_two_pipelines_multistream,"aw",@nobits
	.sectionflags	@""
	.align	16
.nv.shared.warp_specialized_kernel_two_pipelines_multistream:
	.zero		1072


//--------------------- .nv.shared.reserved.0     --------------------------
	.section	.nv.shared.reserved.0,"aw",@nobits
	.weak		__nv_reservedSMEM_offset_0_alias
	.size		__nv_reservedSMEM_offset_0_alias, 0, 64
	.other		__nv_reservedSMEM_offset_0_alias,@"STO_CUDA_RESERVED_SHARED STV_DEFAULT"
__nv_reservedSMEM_offset_0_alias:
	.zero		0
	.zero		64


//--------------------- .nv.constant0.warp_specialized_kernel_two_pipelines_multistream --------------------------
	.section	.nv.constant0.warp_specialized_kernel_two_pipelines_multistream,"a",@progbits
	.sectionflags	@""
	.align	4
.nv.constant0.warp_specialized_kernel_two_pipelines_multistream:
	.zero		924


//--------------------- SYMBOLS --------------------------

	.type		.nv.reservedSmem.offset0,@object
	.size		.nv.reservedSmem.offset0,0x4
	.type		.nv.reservedSmem.cap,@object
	.size		.nv.reservedSmem.cap,0x4
